//
// Generated by NVIDIA NVVM Compiler
//
// Compiler Build ID: CL-36424714
// Cuda compilation tools, release 13.0, V13.0.88
// Based on NVVM 20.0.0
//

.version 9.0
.target sm_100
.address_size 64

	// .globl	_Z3sumPfi
.func  (.param .b64 func_retval0) __internal_accurate_pow
(
	.param .b64 __internal_accurate_pow_param_0
)
;

.visible .entry _Z3sumPfi(
	.param .u64 .ptr .align 1 _Z3sumPfi_param_0,
	.param .u32 _Z3sumPfi_param_1
)
{
	.reg .pred 	%p<22>;
	.reg .b32 	%r<69>;
	.reg .b32 	%f<34>;
	.reg .b64 	%rd<25>;

	ld.param.u64 	%rd2, [_Z3sumPfi_param_0];
	ld.param.u32 	%r15, [_Z3sumPfi_param_1];
	cvta.to.global.u64 	%rd1, %rd2;
	mov.u32 	%r16, %ntid.x;
	mov.u32 	%r17, %ctaid.x;
	mov.u32 	%r1, %tid.x;
	mul.lo.s32 	%r2, %r16, %r17;
	add.s32 	%r18, %r1, %r2;
	shl.b32 	%r3, %r18, 1;
	or.b32  	%r20, %r3, 1;
	max.s32 	%r21, %r3, %r20;
	setp.ge.s32 	%p1, %r21, %r15;
	@%p1 bra 	$L__BB0_2;
	mul.wide.s32 	%rd3, %r3, 4;
	add.s64 	%rd4, %rd1, %rd3;
	ld.global.f32 	%f1, [%rd4+4];
	ld.global.f32 	%f2, [%rd4];
	add.f32 	%f3, %f1, %f2;
	st.global.f32 	[%rd4], %f3;
$L__BB0_2:
	bar.sync 	0;
	setp.gt.u32 	%p2, %r1, 511;
	@%p2 bra 	$L__BB0_5;
	shl.b32 	%r23, %r1, 2;
	shl.b32 	%r24, %r2, 1;
	add.s32 	%r4, %r23, %r24;
	add.s32 	%r25, %r4, 2;
	max.s32 	%r26, %r4, %r25;
	setp.ge.s32 	%p3, %r26, %r15;
	@%p3 bra 	$L__BB0_5;
	mul.wide.s32 	%rd5, %r4, 4;
	add.s64 	%rd6, %rd1, %rd5;
	ld.global.f32 	%f4, [%rd6+8];
	ld.global.f32 	%f5, [%rd6];
	add.f32 	%f6, %f4, %f5;
	st.global.f32 	[%rd6], %f6;
$L__BB0_5:
	bar.sync 	0;
	setp.gt.u32 	%p4, %r1, 255;
	@%p4 bra 	$L__BB0_8;
	shl.b32 	%r28, %r1, 3;
	shl.b32 	%r29, %r2, 1;
	add.s32 	%r5, %r28, %r29;
	add.s32 	%r30, %r5, 4;
	max.s32 	%r31, %r5, %r30;
	setp.ge.s32 	%p5, %r31, %r15;
	@%p5 bra 	$L__BB0_8;
	mul.wide.s32 	%rd7, %r5, 4;
	add.s64 	%rd8, %rd1, %rd7;
	ld.global.f32 	%f7, [%rd8+16];
	ld.global.f32 	%f8, [%rd8];
	add.f32 	%f9, %f7, %f8;
	st.global.f32 	[%rd8], %f9;
$L__BB0_8:
	bar.sync 	0;
	setp.gt.u32 	%p6, %r1, 127;
	@%p6 bra 	$L__BB0_11;
	shl.b32 	%r33, %r1, 4;
	shl.b32 	%r34, %r2, 1;
	add.s32 	%r6, %r33, %r34;
	add.s32 	%r35, %r6, 8;
	max.s32 	%r36, %r6, %r35;
	setp.ge.s32 	%p7, %r36, %r15;
	@%p7 bra 	$L__BB0_11;
	mul.wide.s32 	%rd9, %r6, 4;
	add.s64 	%rd10, %rd1, %rd9;
	ld.global.f32 	%f10, [%rd10+32];
	ld.global.f32 	%f11, [%rd10];
	add.f32 	%f12, %f10, %f11;
	st.global.f32 	[%rd10], %f12;
$L__BB0_11:
	bar.sync 	0;
	setp.gt.u32 	%p8, %r1, 63;
	@%p8 bra 	$L__BB0_14;
	shl.b32 	%r38, %r1, 5;
	shl.b32 	%r39, %r2, 1;
	add.s32 	%r7, %r38, %r39;
	add.s32 	%r40, %r7, 16;
	max.s32 	%r41, %r7, %r40;
	setp.ge.s32 	%p9, %r41, %r15;
	@%p9 bra 	$L__BB0_14;
	mul.wide.s32 	%rd11, %r7, 4;
	add.s64 	%rd12, %rd1, %rd11;
	ld.global.f32 	%f13, [%rd12+64];
	ld.global.f32 	%f14, [%rd12];
	add.f32 	%f15, %f13, %f14;
	st.global.f32 	[%rd12], %f15;
$L__BB0_14:
	bar.sync 	0;
	setp.gt.u32 	%p10, %r1, 31;
	@%p10 bra 	$L__BB0_17;
	shl.b32 	%r43, %r1, 6;
	shl.b32 	%r44, %r2, 1;
	add.s32 	%r8, %r43, %r44;
	add.s32 	%r45, %r8, 32;
	max.s32 	%r46, %r8, %r45;
	setp.ge.s32 	%p11, %r46, %r15;
	@%p11 bra 	$L__BB0_17;
	mul.wide.s32 	%rd13, %r8, 4;
	add.s64 	%rd14, %rd1, %rd13;
	ld.global.f32 	%f16, [%rd14+128];
	ld.global.f32 	%f17, [%rd14];
	add.f32 	%f18, %f16, %f17;
	st.global.f32 	[%rd14], %f18;
$L__BB0_17:
	bar.sync 	0;
	setp.gt.u32 	%p12, %r1, 15;
	@%p12 bra 	$L__BB0_20;
	shl.b32 	%r48, %r1, 7;
	shl.b32 	%r49, %r2, 1;
	add.s32 	%r9, %r48, %r49;
	add.s32 	%r50, %r9, 64;
	max.s32 	%r51, %r9, %r50;
	setp.ge.s32 	%p13, %r51, %r15;
	@%p13 bra 	$L__BB0_20;
	mul.wide.s32 	%rd15, %r9, 4;
	add.s64 	%rd16, %rd1, %rd15;
	ld.global.f32 	%f19, [%rd16+256];
	ld.global.f32 	%f20, [%rd16];
	add.f32 	%f21, %f19, %f20;
	st.global.f32 	[%rd16], %f21;
$L__BB0_20:
	bar.sync 	0;
	setp.gt.u32 	%p14, %r1, 7;
	@%p14 bra 	$L__BB0_23;
	shl.b32 	%r53, %r1, 8;
	shl.b32 	%r54, %r2, 1;
	add.s32 	%r10, %r53, %r54;
	add.s32 	%r55, %r10, 128;
	max.s32 	%r56, %r10, %r55;
	setp.ge.s32 	%p15, %r56, %r15;
	@%p15 bra 	$L__BB0_23;
	mul.wide.s32 	%rd17, %r10, 4;
	add.s64 	%rd18, %rd1, %rd17;
	ld.global.f32 	%f22, [%rd18+512];
	ld.global.f32 	%f23, [%rd18];
	add.f32 	%f24, %f22, %f23;
	st.global.f32 	[%rd18], %f24;
$L__BB0_23:
	bar.sync 	0;
	setp.gt.u32 	%p16, %r1, 3;
	@%p16 bra 	$L__BB0_26;
	shl.b32 	%r58, %r1, 9;
	shl.b32 	%r59, %r2, 1;
	add.s32 	%r11, %r58, %r59;
	add.s32 	%r60, %r11, 256;
	max.s32 	%r61, %r11, %r60;
	setp.ge.s32 	%p17, %r61, %r15;
	@%p17 bra 	$L__BB0_26;
	mul.wide.s32 	%rd19, %r11, 4;
	add.s64 	%rd20, %rd1, %rd19;
	ld.global.f32 	%f25, [%rd20+1024];
	ld.global.f32 	%f26, [%rd20];
	add.f32 	%f27, %f25, %f26;
	st.global.f32 	[%rd20], %f27;
$L__BB0_26:
	bar.sync 	0;
	setp.gt.u32 	%p18, %r1, 1;
	@%p18 bra 	$L__BB0_29;
	shl.b32 	%r63, %r1, 10;
	shl.b32 	%r64, %r2, 1;
	add.s32 	%r12, %r63, %r64;
	add.s32 	%r65, %r12, 512;
	max.s32 	%r66, %r12, %r65;
	setp.ge.s32 	%p19, %r66, %r15;
	@%p19 bra 	$L__BB0_29;
	mul.wide.s32 	%rd21, %r12, 4;
	add.s64 	%rd22, %rd1, %rd21;
	ld.global.f32 	%f28, [%rd22+2048];
	ld.global.f32 	%f29, [%rd22];
	add.f32 	%f30, %f28, %f29;
	st.global.f32 	[%rd22], %f30;
$L__BB0_29:
	bar.sync 	0;
	setp.ne.s32 	%p20, %r1, 0;
	@%p20 bra 	$L__BB0_32;
	shl.b32 	%r13, %r2, 1;
	add.s32 	%r67, %r13, 1024;
	max.s32 	%r68, %r13, %r67;
	setp.ge.s32 	%p21, %r68, %r15;
	@%p21 bra 	$L__BB0_32;
	mul.wide.s32 	%rd23, %r13, 4;
	add.s64 	%rd24, %rd1, %rd23;
	ld.global.f32 	%f31, [%rd24+4096];
	ld.global.f32 	%f32, [%rd24];
	add.f32 	%f33, %f31, %f32;
	st.global.f32 	[%rd24], %f33;
$L__BB0_32:
	bar.sync 	0;
	ret;

}
	// .globl	_Z8sumagainPfi
.visible .entry _Z8sumagainPfi(
	.param .u64 .ptr .align 1 _Z8sumagainPfi_param_0,
	.param .u32 _Z8sumagainPfi_param_1
)
{
	.reg .pred 	%p<22>;
	.reg .b32 	%r<69>;
	.reg .b32 	%f<34>;
	.reg .b64 	%rd<25>;

	ld.param.u64 	%rd2, [_Z8sumagainPfi_param_0];
	ld.param.u32 	%r15, [_Z8sumagainPfi_param_1];
	cvta.to.global.u64 	%rd1, %rd2;
	mov.u32 	%r16, %ntid.x;
	mov.u32 	%r17, %ctaid.x;
	mov.u32 	%r1, %tid.x;
	mul.lo.s32 	%r2, %r16, %r17;
	add.s32 	%r18, %r1, %r2;
	shl.b32 	%r3, %r18, 1;
	or.b32  	%r20, %r3, 1;
	max.s32 	%r21, %r3, %r20;
	setp.ge.s32 	%p1, %r21, %r15;
	@%p1 bra 	$L__BB1_2;
	mul.wide.s32 	%rd3, %r3, 4;
	add.s64 	%rd4, %rd1, %rd3;
	ld.global.f32 	%f1, [%rd4+4];
	ld.global.f32 	%f2, [%rd4];
	add.f32 	%f3, %f1, %f2;
	st.global.f32 	[%rd4], %f3;
$L__BB1_2:
	bar.sync 	0;
	setp.gt.u32 	%p2, %r1, 511;
	@%p2 bra 	$L__BB1_5;
	shl.b32 	%r23, %r1, 2;
	shl.b32 	%r24, %r2, 1;
	add.s32 	%r4, %r23, %r24;
	add.s32 	%r25, %r4, 2;
	max.s32 	%r26, %r4, %r25;
	setp.ge.s32 	%p3, %r26, %r15;
	@%p3 bra 	$L__BB1_5;
	mul.wide.s32 	%rd5, %r4, 4;
	add.s64 	%rd6, %rd1, %rd5;
	ld.global.f32 	%f4, [%rd6+8];
	ld.global.f32 	%f5, [%rd6];
	add.f32 	%f6, %f4, %f5;
	st.global.f32 	[%rd6], %f6;
$L__BB1_5:
	bar.sync 	0;
	setp.gt.u32 	%p4, %r1, 255;
	@%p4 bra 	$L__BB1_8;
	shl.b32 	%r28, %r1, 3;
	shl.b32 	%r29, %r2, 1;
	add.s32 	%r5, %r28, %r29;
	add.s32 	%r30, %r5, 4;
	max.s32 	%r31, %r5, %r30;
	setp.ge.s32 	%p5, %r31, %r15;
	@%p5 bra 	$L__BB1_8;
	mul.wide.s32 	%rd7, %r5, 4;
	add.s64 	%rd8, %rd1, %rd7;
	ld.global.f32 	%f7, [%rd8+16];
	ld.global.f32 	%f8, [%rd8];
	add.f32 	%f9, %f7, %f8;
	st.global.f32 	[%rd8], %f9;
$L__BB1_8:
	bar.sync 	0;
	setp.gt.u32 	%p6, %r1, 127;
	@%p6 bra 	$L__BB1_11;
	shl.b32 	%r33, %r1, 4;
	shl.b32 	%r34, %r2, 1;
	add.s32 	%r6, %r33, %r34;
	add.s32 	%r35, %r6, 8;
	max.s32 	%r36, %r6, %r35;
	setp.ge.s32 	%p7, %r36, %r15;
	@%p7 bra 	$L__BB1_11;
	mul.wide.s32 	%rd9, %r6, 4;
	add.s64 	%rd10, %rd1, %rd9;
	ld.global.f32 	%f10, [%rd10+32];
	ld.global.f32 	%f11, [%rd10];
	add.f32 	%f12, %f10, %f11;
	st.global.f32 	[%rd10], %f12;
$L__BB1_11:
	bar.sync 	0;
	setp.gt.u32 	%p8, %r1, 63;
	@%p8 bra 	$L__BB1_14;
	shl.b32 	%r38, %r1, 5;
	shl.b32 	%r39, %r2, 1;
	add.s32 	%r7, %r38, %r39;
	add.s32 	%r40, %r7, 16;
	max.s32 	%r41, %r7, %r40;
	setp.ge.s32 	%p9, %r41, %r15;
	@%p9 bra 	$L__BB1_14;
	mul.wide.s32 	%rd11, %r7, 4;
	add.s64 	%rd12, %rd1, %rd11;
	ld.global.f32 	%f13, [%rd12+64];
	ld.global.f32 	%f14, [%rd12];
	add.f32 	%f15, %f13, %f14;
	st.global.f32 	[%rd12], %f15;
$L__BB1_14:
	bar.sync 	0;
	setp.gt.u32 	%p10, %r1, 31;
	@%p10 bra 	$L__BB1_17;
	shl.b32 	%r43, %r1, 6;
	shl.b32 	%r44, %r2, 1;
	add.s32 	%r8, %r43, %r44;
	add.s32 	%r45, %r8, 32;
	max.s32 	%r46, %r8, %r45;
	setp.ge.s32 	%p11, %r46, %r15;
	@%p11 bra 	$L__BB1_17;
	mul.wide.s32 	%rd13, %r8, 4;
	add.s64 	%rd14, %rd1, %rd13;
	ld.global.f32 	%f16, [%rd14+128];
	ld.global.f32 	%f17, [%rd14];
	add.f32 	%f18, %f16, %f17;
	st.global.f32 	[%rd14], %f18;
$L__BB1_17:
	bar.sync 	0;
	setp.gt.u32 	%p12, %r1, 15;
	@%p12 bra 	$L__BB1_20;
	shl.b32 	%r48, %r1, 7;
	shl.b32 	%r49, %r2, 1;
	add.s32 	%r9, %r48, %r49;
	add.s32 	%r50, %r9, 64;
	max.s32 	%r51, %r9, %r50;
	setp.ge.s32 	%p13, %r51, %r15;
	@%p13 bra 	$L__BB1_20;
	mul.wide.s32 	%rd15, %r9, 4;
	add.s64 	%rd16, %rd1, %rd15;
	ld.global.f32 	%f19, [%rd16+256];
	ld.global.f32 	%f20, [%rd16];
	add.f32 	%f21, %f19, %f20;
	st.global.f32 	[%rd16], %f21;
$L__BB1_20:
	bar.sync 	0;
	setp.gt.u32 	%p14, %r1, 7;
	@%p14 bra 	$L__BB1_23;
	shl.b32 	%r53, %r1, 8;
	shl.b32 	%r54, %r2, 1;
	add.s32 	%r10, %r53, %r54;
	add.s32 	%r55, %r10, 128;
	max.s32 	%r56, %r10, %r55;
	setp.ge.s32 	%p15, %r56, %r15;
	@%p15 bra 	$L__BB1_23;
	mul.wide.s32 	%rd17, %r10, 4;
	add.s64 	%rd18, %rd1, %rd17;
	ld.global.f32 	%f22, [%rd18+512];
	ld.global.f32 	%f23, [%rd18];
	add.f32 	%f24, %f22, %f23;
	st.global.f32 	[%rd18], %f24;
$L__BB1_23:
	bar.sync 	0;
	setp.gt.u32 	%p16, %r1, 3;
	@%p16 bra 	$L__BB1_26;
	shl.b32 	%r58, %r1, 9;
	shl.b32 	%r59, %r2, 1;
	add.s32 	%r11, %r58, %r59;
	add.s32 	%r60, %r11, 256;
	max.s32 	%r61, %r11, %r60;
	setp.ge.s32 	%p17, %r61, %r15;
	@%p17 bra 	$L__BB1_26;
	mul.wide.s32 	%rd19, %r11, 4;
	add.s64 	%rd20, %rd1, %rd19;
	ld.global.f32 	%f25, [%rd20+1024];
	ld.global.f32 	%f26, [%rd20];
	add.f32 	%f27, %f25, %f26;
	st.global.f32 	[%rd20], %f27;
$L__BB1_26:
	bar.sync 	0;
	setp.gt.u32 	%p18, %r1, 1;
	@%p18 bra 	$L__BB1_29;
	shl.b32 	%r63, %r1, 10;
	shl.b32 	%r64, %r2, 1;
	add.s32 	%r12, %r63, %r64;
	add.s32 	%r65, %r12, 512;
	max.s32 	%r66, %r12, %r65;
	setp.ge.s32 	%p19, %r66, %r15;
	@%p19 bra 	$L__BB1_29;
	mul.wide.s32 	%rd21, %r12, 4;
	add.s64 	%rd22, %rd1, %rd21;
	ld.global.f32 	%f28, [%rd22+2048];
	ld.global.f32 	%f29, [%rd22];
	add.f32 	%f30, %f28, %f29;
	st.global.f32 	[%rd22], %f30;
$L__BB1_29:
	bar.sync 	0;
	setp.ne.s32 	%p20, %r1, 0;
	@%p20 bra 	$L__BB1_32;
	shl.b32 	%r13, %r2, 1;
	add.s32 	%r67, %r13, 1024;
	max.s32 	%r68, %r13, %r67;
	setp.ge.s32 	%p21, %r68, %r15;
	@%p21 bra 	$L__BB1_32;
	mul.wide.s32 	%rd23, %r13, 4;
	add.s64 	%rd24, %rd1, %rd23;
	ld.global.f32 	%f31, [%rd24+4096];
	ld.global.f32 	%f32, [%rd24];
	add.f32 	%f33, %f31, %f32;
	st.global.f32 	[%rd24], %f33;
$L__BB1_32:
	bar.sync 	0;
	ret;

}
	// .globl	_Z8finishUpPfi
.visible .entry _Z8finishUpPfi(
	.param .u64 .ptr .align 1 _Z8finishUpPfi_param_0,
	.param .u32 _Z8finishUpPfi_param_1
)
{
	.reg .pred 	%p<10>;
	.reg .b32 	%r<31>;
	.reg .b32 	%f<81>;
	.reg .b64 	%rd<16>;

	ld.param.u64 	%rd8, [_Z8finishUpPfi_param_0];
	ld.param.u32 	%r19, [_Z8finishUpPfi_param_1];
	cvta.to.global.u64 	%rd1, %rd8;
	setp.lt.s32 	%p1, %r19, 2049;
	@%p1 bra 	$L__BB2_15;
	ld.global.f32 	%f80, [%rd1];
	add.s32 	%r21, %r19, -2049;
	shr.u32 	%r22, %r21, 11;
	add.s32 	%r1, %r22, 1;
	and.b32  	%r2, %r1, 15;
	setp.lt.u32 	%p2, %r21, 30720;
	mov.b32 	%r28, 2048;
	@%p2 bra 	$L__BB2_5;
	and.b32  	%r24, %r1, 4194288;
	neg.s32 	%r25, %r24;
	add.s64 	%rd14, %rd1, 65536;
	mov.b32 	%r26, 0;
$L__BB2_3:
	.pragma "nounroll";
	ld.global.f32 	%f16, [%rd14+-57344];
	add.f32 	%f17, %f16, %f80;
	ld.global.f32 	%f18, [%rd14+-49152];
	add.f32 	%f19, %f18, %f17;
	ld.global.f32 	%f20, [%rd14+-40960];
	add.f32 	%f21, %f20, %f19;
	ld.global.f32 	%f22, [%rd14+-32768];
	add.f32 	%f23, %f22, %f21;
	ld.global.f32 	%f24, [%rd14+-24576];
	add.f32 	%f25, %f24, %f23;
	ld.global.f32 	%f26, [%rd14+-16384];
	add.f32 	%f27, %f26, %f25;
	ld.global.f32 	%f28, [%rd14+-8192];
	add.f32 	%f29, %f28, %f27;
	ld.global.f32 	%f30, [%rd14];
	add.f32 	%f31, %f30, %f29;
	ld.global.f32 	%f32, [%rd14+8192];
	add.f32 	%f33, %f32, %f31;
	ld.global.f32 	%f34, [%rd14+16384];
	add.f32 	%f35, %f34, %f33;
	ld.global.f32 	%f36, [%rd14+24576];
	add.f32 	%f37, %f36, %f35;
	ld.global.f32 	%f38, [%rd14+32768];
	add.f32 	%f39, %f38, %f37;
	ld.global.f32 	%f40, [%rd14+40960];
	add.f32 	%f41, %f40, %f39;
	ld.global.f32 	%f42, [%rd14+49152];
	add.f32 	%f43, %f42, %f41;
	ld.global.f32 	%f44, [%rd14+57344];
	add.f32 	%f45, %f44, %f43;
	ld.global.f32 	%f46, [%rd14+65536];
	add.f32 	%f80, %f46, %f45;
	add.s32 	%r26, %r26, 32768;
	add.s32 	%r25, %r25, 16;
	add.s64 	%rd14, %rd14, 131072;
	setp.ne.s32 	%p3, %r25, 0;
	@%p3 bra 	$L__BB2_3;
	add.s32 	%r28, %r26, 2048;
$L__BB2_5:
	setp.eq.s32 	%p4, %r2, 0;
	@%p4 bra 	$L__BB2_14;
	and.b32  	%r10, %r1, 7;
	setp.lt.u32 	%p5, %r2, 8;
	@%p5 bra 	$L__BB2_8;
	mul.wide.u32 	%rd9, %r28, 4;
	add.s64 	%rd10, %rd1, %rd9;
	ld.global.f32 	%f48, [%rd10];
	add.f32 	%f49, %f48, %f80;
	ld.global.f32 	%f50, [%rd10+8192];
	add.f32 	%f51, %f50, %f49;
	ld.global.f32 	%f52, [%rd10+16384];
	add.f32 	%f53, %f52, %f51;
	ld.global.f32 	%f54, [%rd10+24576];
	add.f32 	%f55, %f54, %f53;
	ld.global.f32 	%f56, [%rd10+32768];
	add.f32 	%f57, %f56, %f55;
	ld.global.f32 	%f58, [%rd10+40960];
	add.f32 	%f59, %f58, %f57;
	ld.global.f32 	%f60, [%rd10+49152];
	add.f32 	%f61, %f60, %f59;
	ld.global.f32 	%f62, [%rd10+57344];
	add.f32 	%f80, %f62, %f61;
	add.s32 	%r28, %r28, 16384;
$L__BB2_8:
	setp.eq.s32 	%p6, %r10, 0;
	@%p6 bra 	$L__BB2_14;
	and.b32  	%r13, %r1, 3;
	setp.lt.u32 	%p7, %r10, 4;
	@%p7 bra 	$L__BB2_11;
	mul.wide.u32 	%rd11, %r28, 4;
	add.s64 	%rd12, %rd1, %rd11;
	ld.global.f32 	%f64, [%rd12];
	add.f32 	%f65, %f64, %f80;
	ld.global.f32 	%f66, [%rd12+8192];
	add.f32 	%f67, %f66, %f65;
	ld.global.f32 	%f68, [%rd12+16384];
	add.f32 	%f69, %f68, %f67;
	ld.global.f32 	%f70, [%rd12+24576];
	add.f32 	%f80, %f70, %f69;
	add.s32 	%r28, %r28, 8192;
$L__BB2_11:
	setp.eq.s32 	%p8, %r13, 0;
	@%p8 bra 	$L__BB2_14;
	mul.wide.u32 	%rd13, %r28, 4;
	add.s64 	%rd15, %rd1, %rd13;
	neg.s32 	%r30, %r13;
$L__BB2_13:
	.pragma "nounroll";
	ld.global.f32 	%f71, [%rd15];
	add.f32 	%f80, %f71, %f80;
	add.s64 	%rd15, %rd15, 8192;
	add.s32 	%r30, %r30, 1;
	setp.ne.s32 	%p9, %r30, 0;
	@%p9 bra 	$L__BB2_13;
$L__BB2_14:
	st.global.f32 	[%rd1], %f80;
$L__BB2_15:
	ret;

}
	// .globl	_Z13variancethingPfif
.visible .entry _Z13variancethingPfif(
	.param .u64 .ptr .align 1 _Z13variancethingPfif_param_0,
	.param .u32 _Z13variancethingPfif_param_1,
	.param .f32 _Z13variancethingPfif_param_2
)
{
	.reg .pred 	%p<15>;
	.reg .b32 	%r<24>;
	.reg .b32 	%f<6>;
	.reg .b64 	%rd<5>;
	.reg .b64 	%fd<18>;

	ld.param.u64 	%rd2, [_Z13variancethingPfif_param_0];
	ld.param.u32 	%r5, [_Z13variancethingPfif_param_1];
	ld.param.f32 	%f2, [_Z13variancethingPfif_param_2];
	mov.u32 	%r6, %ntid.x;
	mov.u32 	%r7, %ctaid.x;
	mov.u32 	%r8, %tid.x;
	mad.lo.s32 	%r1, %r6, %r7, %r8;
	setp.ge.s32 	%p1, %r1, %r5;
	@%p1 bra 	$L__BB3_9;
	cvta.to.global.u64 	%rd3, %rd2;
	mul.wide.s32 	%rd4, %r1, 4;
	add.s64 	%rd1, %rd3, %rd4;
	ld.global.f32 	%f3, [%rd1];
	sub.f32 	%f1, %f3, %f2;
	cvt.f64.f32 	%fd1, %f1;
	{
	.reg .b32 %temp; 
	mov.b64 	{%temp, %r2}, %fd1;
	}
	mov.f64 	%fd9, 0d4000000000000000;
	{
	.reg .b32 %temp; 
	mov.b64 	{%temp, %r9}, %fd9;
	}
	and.b32  	%r4, %r9, 2146435072;
	setp.eq.s32 	%p2, %r4, 1062207488;
	abs.f64 	%fd2, %fd1;
	{ // callseq 0, 0
	.param .b64 param0;
	st.param.f64 	[param0], %fd2;
	.param .b64 retval0;
	call.uni (retval0), 
	__internal_accurate_pow, 
	(
	param0
	);
	ld.param.f64 	%fd10, [retval0];
	} // callseq 0
	setp.lt.s32 	%p3, %r2, 0;
	neg.f64 	%fd12, %fd10;
	selp.f64 	%fd13, %fd12, %fd10, %p2;
	selp.f64 	%fd17, %fd13, %fd10, %p3;
	setp.neu.f32 	%p4, %f1, 0f00000000;
	@%p4 bra 	$L__BB3_3;
	setp.eq.s32 	%p5, %r4, 1062207488;
	selp.b32 	%r10, %r2, 0, %p5;
	setp.lt.s32 	%p6, %r9, 0;
	or.b32  	%r11, %r10, 2146435072;
	selp.b32 	%r12, %r11, %r10, %p6;
	mov.b32 	%r13, 0;
	mov.b64 	%fd17, {%r13, %r12};
$L__BB3_3:
	add.f64 	%fd14, %fd1, 0d4000000000000000;
	{
	.reg .b32 %temp; 
	mov.b64 	{%temp, %r14}, %fd14;
	}
	and.b32  	%r15, %r14, 2146435072;
	setp.ne.s32 	%p7, %r15, 2146435072;
	@%p7 bra 	$L__BB3_8;
	setp.num.f32 	%p8, %f1, %f1;
	@%p8 bra 	$L__BB3_6;
	mov.f64 	%fd15, 0d4000000000000000;
	add.rn.f64 	%fd17, %fd1, %fd15;
	bra.uni 	$L__BB3_8;
$L__BB3_6:
	setp.neu.f64 	%p9, %fd2, 0d7FF0000000000000;
	@%p9 bra 	$L__BB3_8;
	setp.lt.s32 	%p10, %r2, 0;
	setp.eq.s32 	%p11, %r4, 1062207488;
	setp.lt.s32 	%p12, %r9, 0;
	selp.b32 	%r17, 0, 2146435072, %p12;
	and.b32  	%r18, %r9, 2147483647;
	setp.ne.s32 	%p13, %r18, 1071644672;
	or.b32  	%r19, %r17, -2147483648;
	selp.b32 	%r20, %r19, %r17, %p13;
	selp.b32 	%r21, %r20, %r17, %p11;
	selp.b32 	%r22, %r21, %r17, %p10;
	mov.b32 	%r23, 0;
	mov.b64 	%fd17, {%r23, %r22};
$L__BB3_8:
	setp.eq.f32 	%p14, %f1, 0f3F800000;
	cvt.rn.f32.f64 	%f4, %fd17;
	selp.f32 	%f5, 0f3F800000, %f4, %p14;
	st.global.f32 	[%rd1], %f5;
$L__BB3_9:
	bar.sync 	0;
	ret;

}
.func  (.param .b64 func_retval0) __internal_accurate_pow(
	.param .b64 __internal_accurate_pow_param_0
)
{
	.reg .pred 	%p<8>;
	.reg .b32 	%r<49>;
	.reg .b32 	%f<3>;
	.reg .b64 	%fd<109>;

	ld.param.f64 	%fd10, [__internal_accurate_pow_param_0];
	{
	.reg .b32 %temp; 
	mov.b64 	{%temp, %r46}, %fd10;
	}
	{
	.reg .b32 %temp; 
	mov.b64 	{%r45, %temp}, %fd10;
	}
	shr.u32 	%r47, %r46, 20;
	setp.gt.u32 	%p1, %r46, 1048575;
	@%p1 bra 	$L__BB4_2;
	mul.f64 	%fd11, %fd10, 0d4350000000000000;
	{
	.reg .b32 %temp; 
	mov.b64 	{%temp, %r46}, %fd11;
	}
	{
	.reg .b32 %temp; 
	mov.b64 	{%r45, %temp}, %fd11;
	}
	shr.u32 	%r16, %r46, 20;
	add.s32 	%r47, %r16, -54;
$L__BB4_2:
	add.s32 	%r48, %r47, -1023;
	and.b32  	%r17, %r46, -2146435073;
	or.b32  	%r18, %r17, 1072693248;
	mov.b64 	%fd107, {%r45, %r18};
	setp.lt.u32 	%p2, %r18, 1073127583;
	@%p2 bra 	$L__BB4_4;
	{
	.reg .b32 %temp; 
	mov.b64 	{%r19, %temp}, %fd107;
	}
	{
	.reg .b32 %temp; 
	mov.b64 	{%temp, %r20}, %fd107;
	}
	add.s32 	%r21, %r20, -1048576;
	mov.b64 	%fd107, {%r19, %r21};
	add.s32 	%r48, %r47, -1022;
$L__BB4_4:
	add.f64 	%fd12, %fd107, 0dBFF0000000000000;
	add.f64 	%fd13, %fd107, 0d3FF0000000000000;
	rcp.approx.ftz.f64 	%fd14, %fd13;
	neg.f64 	%fd15, %fd13;
	fma.rn.f64 	%fd16, %fd15, %fd14, 0d3FF0000000000000;
	fma.rn.f64 	%fd17, %fd16, %fd16, %fd16;
	fma.rn.f64 	%fd18, %fd17, %fd14, %fd14;
	mul.f64 	%fd19, %fd12, %fd18;
	fma.rn.f64 	%fd20, %fd12, %fd18, %fd19;
	mul.f64 	%fd21, %fd20, %fd20;
	fma.rn.f64 	%fd22, %fd21, 0d3EB0F5FF7D2CAFE2, 0d3ED0F5D241AD3B5A;
	fma.rn.f64 	%fd23, %fd22, %fd21, 0d3EF3B20A75488A3F;
	fma.rn.f64 	%fd24, %fd23, %fd21, 0d3F1745CDE4FAECD5;
	fma.rn.f64 	%fd25, %fd24, %fd21, 0d3F3C71C7258A578B;
	fma.rn.f64 	%fd26, %fd25, %fd21, 0d3F6249249242B910;
	fma.rn.f64 	%fd27, %fd26, %fd21, 0d3F89999999999DFB;
	sub.f64 	%fd28, %fd12, %fd20;
	add.f64 	%fd29, %fd28, %fd28;
	neg.f64 	%fd30, %fd20;
	fma.rn.f64 	%fd31, %fd30, %fd12, %fd29;
	mul.f64 	%fd32, %fd18, %fd31;
	fma.rn.f64 	%fd33, %fd21, %fd27, 0d3FB5555555555555;
	mov.f64 	%fd34, 0d3FB5555555555555;
	sub.f64 	%fd35, %fd34, %fd33;
	fma.rn.f64 	%fd36, %fd21, %fd27, %fd35;
	add.f64 	%fd37, %fd36, 0dBC46A4CB00B9E7B0;
	add.f64 	%fd38, %fd33, %fd37;
	sub.f64 	%fd39, %fd33, %fd38;
	add.f64 	%fd40, %fd37, %fd39;
	mul.rn.f64 	%fd41, %fd20, %fd20;
	neg.f64 	%fd42, %fd41;
	fma.rn.f64 	%fd43, %fd20, %fd20, %fd42;
	{
	.reg .b32 %temp; 
	mov.b64 	{%r22, %temp}, %fd32;
	}
	{
	.reg .b32 %temp; 
	mov.b64 	{%temp, %r23}, %fd32;
	}
	add.s32 	%r24, %r23, 1048576;
	mov.b64 	%fd44, {%r22, %r24};
	fma.rn.f64 	%fd45, %fd20, %fd44, %fd43;
	mul.rn.f64 	%fd46, %fd41, %fd20;
	neg.f64 	%fd47, %fd46;
	fma.rn.f64 	%fd48, %fd41, %fd20, %fd47;
	fma.rn.f64 	%fd49, %fd41, %fd32, %fd48;
	fma.rn.f64 	%fd50, %fd45, %fd20, %fd49;
	mul.rn.f64 	%fd51, %fd38, %fd46;
	neg.f64 	%fd52, %fd51;
	fma.rn.f64 	%fd53, %fd38, %fd46, %fd52;
	fma.rn.f64 	%fd54, %fd38, %fd50, %fd53;
	fma.rn.f64 	%fd55, %fd40, %fd46, %fd54;
	add.f64 	%fd56, %fd51, %fd55;
	sub.f64 	%fd57, %fd51, %fd56;
	add.f64 	%fd58, %fd55, %fd57;
	add.f64 	%fd59, %fd20, %fd56;
	sub.f64 	%fd60, %fd20, %fd59;
	add.f64 	%fd61, %fd56, %fd60;
	add.f64 	%fd62, %fd58, %fd61;
	add.f64 	%fd63, %fd32, %fd62;
	add.f64 	%fd64, %fd59, %fd63;
	sub.f64 	%fd65, %fd59, %fd64;
	add.f64 	%fd66, %fd63, %fd65;
	xor.b32  	%r25, %r48, -2147483648;
	mov.b32 	%r26, 1127219200;
	mov.b64 	%fd67, {%r25, %r26};
	mov.b32 	%r27, -2147483648;
	mov.b64 	%fd68, {%r27, %r26};
	sub.f64 	%fd69, %fd67, %fd68;
	fma.rn.f64 	%fd70, %fd69, 0d3FE62E42FEFA39EF, %fd64;
	fma.rn.f64 	%fd71, %fd69, 0dBFE62E42FEFA39EF, %fd70;
	sub.f64 	%fd72, %fd71, %fd64;
	sub.f64 	%fd73, %fd66, %fd72;
	fma.rn.f64 	%fd74, %fd69, 0d3C7ABC9E3B39803F, %fd73;
	add.f64 	%fd75, %fd70, %fd74;
	sub.f64 	%fd76, %fd70, %fd75;
	add.f64 	%fd77, %fd74, %fd76;
	mov.f64 	%fd78, 0d4000000000000000;
	{
	.reg .b32 %temp; 
	mov.b64 	{%temp, %r28}, %fd78;
	}
	{
	.reg .b32 %temp; 
	mov.b64 	{%r29, %temp}, %fd78;
	}
	shl.b32 	%r30, %r28, 1;
	setp.gt.u32 	%p3, %r30, -33554433;
	and.b32  	%r31, %r28, -15728641;
	selp.b32 	%r32, %r31, %r28, %p3;
	mov.b64 	%fd79, {%r29, %r32};
	mul.rn.f64 	%fd80, %fd75, %fd79;
	neg.f64 	%fd81, %fd80;
	fma.rn.f64 	%fd82, %fd75, %fd79, %fd81;
	fma.rn.f64 	%fd83, %fd77, %fd79, %fd82;
	add.f64 	%fd4, %fd80, %fd83;
	sub.f64 	%fd84, %fd80, %fd4;
	add.f64 	%fd5, %fd83, %fd84;
	fma.rn.f64 	%fd85, %fd4, 0d3FF71547652B82FE, 0d4338000000000000;
	{
	.reg .b32 %temp; 
	mov.b64 	{%r13, %temp}, %fd85;
	}
	mov.f64 	%fd86, 0dC338000000000000;
	add.rn.f64 	%fd87, %fd85, %fd86;
	fma.rn.f64 	%fd88, %fd87, 0dBFE62E42FEFA39EF, %fd4;
	fma.rn.f64 	%fd89, %fd87, 0dBC7ABC9E3B39803F, %fd88;
	fma.rn.f64 	%fd90, %fd89, 0d3E5ADE1569CE2BDF, 0d3E928AF3FCA213EA;
	fma.rn.f64 	%fd91, %fd90, %fd89, 0d3EC71DEE62401315;
	fma.rn.f64 	%fd92, %fd91, %fd89, 0d3EFA01997C89EB71;
	fma.rn.f64 	%fd93, %fd92, %fd89, 0d3F2A01A014761F65;
	fma.rn.f64 	%fd94, %fd93, %fd89, 0d3F56C16C1852B7AF;
	fma.rn.f64 	%fd95, %fd94, %fd89, 0d3F81111111122322;
	fma.rn.f64 	%fd96, %fd95, %fd89, 0d3FA55555555502A1;
	fma.rn.f64 	%fd97, %fd96, %fd89, 0d3FC5555555555511;
	fma.rn.f64 	%fd98, %fd97, %fd89, 0d3FE000000000000B;
	fma.rn.f64 	%fd99, %fd98, %fd89, 0d3FF0000000000000;
	fma.rn.f64 	%fd100, %fd99, %fd89, 0d3FF0000000000000;
	{
	.reg .b32 %temp; 
	mov.b64 	{%r14, %temp}, %fd100;
	}
	{
	.reg .b32 %temp; 
	mov.b64 	{%temp, %r15}, %fd100;
	}
	shl.b32 	%r33, %r13, 20;
	add.s32 	%r34, %r33, %r15;
	mov.b64 	%fd108, {%r14, %r34};
	{
	.reg .b32 %temp; 
	mov.b64 	{%temp, %r35}, %fd4;
	}
	mov.b32 	%f2, %r35;
	abs.f32 	%f1, %f2;
	setp.lt.f32 	%p4, %f1, 0f4086232B;
	@%p4 bra 	$L__BB4_7;
	setp.lt.f64 	%p5, %fd4, 0d0000000000000000;
	add.f64 	%fd101, %fd4, 0d7FF0000000000000;
	selp.f64 	%fd108, 0d0000000000000000, %fd101, %p5;
	setp.geu.f32 	%p6, %f1, 0f40874800;
	@%p6 bra 	$L__BB4_7;
	shr.u32 	%r36, %r13, 31;
	add.s32 	%r37, %r13, %r36;
	shr.s32 	%r38, %r37, 1;
	shl.b32 	%r39, %r38, 20;
	add.s32 	%r40, %r15, %r39;
	mov.b64 	%fd102, {%r14, %r40};
	sub.s32 	%r41, %r13, %r38;
	shl.b32 	%r42, %r41, 20;
	add.s32 	%r43, %r42, 1072693248;
	mov.b32 	%r44, 0;
	mov.b64 	%fd103, {%r44, %r43};
	mul.f64 	%fd108, %fd103, %fd102;
$L__BB4_7:
	abs.f64 	%fd104, %fd108;
	setp.eq.f64 	%p7, %fd104, 0d7FF0000000000000;
	fma.rn.f64 	%fd105, %fd108, %fd5, %fd108;
	selp.f64 	%fd106, %fd108, %fd105, %p7;
	st.param.f64 	[func_retval0], %fd106;
	ret;

}


// ===== COMPILED SASS (sm_100) =====

	.target	sm_100

	.elftype	@"ET_EXEC"


//--------------------- .note.nv.tkinfo           --------------------------
	.section	.note.nv.tkinfo,"",@"SHT_NOTE"
	.sectionflags	@"SHF_NOTE_NV_TKINFO"
	.tkinfo
        /*0018*/ 	.word	0x00000002
        /*0030*/ 	.string	""
        /*0030*/ 	.string	"ptxas"
        /*0030*/ 	.string	"Cuda compilation tools, release 13.0, V13.0.88"
        /*0030*/ 	.string	"Build cuda_13.0.r13.0/compiler.36424714_0"
        /*0030*/ 	.string	"-arch sm_100 -m 64 "



//--------------------- .note.nv.cuinfo           --------------------------
	.section	.note.nv.cuinfo,"",@"SHT_NOTE"
	.sectionflags	@"SHF_NOTE_NV_CUINFO"
        /*0018*/ 	.short	0x0002
        /*001a*/ 	.short	0x0064
        /*001c*/ 	.short	0x0082
	.zero		2


//--------------------- .nv.info                  --------------------------
	.section	.nv.info,"",@"SHT_CUDA_INFO"
	.align	4


	//----- nvinfo : EIATTR_REGCOUNT
	.align		4
        /*0000*/ 	.byte	0x04, 0x2f
        /*0002*/ 	.short	(.L_1 - .L_0)
	.align		4
.L_0:
        /*0004*/ 	.word	index@(_Z3sumPfi)
        /*0008*/ 	.word	0x0000000a


	//----- nvinfo : EIATTR_FRAME_SIZE
	.align		4
.L_1:
        /*000c*/ 	.byte	0x04, 0x11
        /*000e*/ 	.short	(.L_3 - .L_2)
	.align		4
.L_2:
        /*0010*/ 	.word	index@(_Z3sumPfi)
        /*0014*/ 	.word	0x00000000


	//----- nvinfo : EIATTR_REGCOUNT
	.align		4
.L_3:
        /*0018*/ 	.byte	0x04, 0x2f
        /*001a*/ 	.short	(.L_5 - .L_4)
	.align		4
.L_4:
        /*001c*/ 	.word	index@(_Z8sumagainPfi)
        /*0020*/ 	.word	0x0000000a


	//----- nvinfo : EIATTR_FRAME_SIZE
	.align		4
.L_5:
        /*0024*/ 	.byte	0x04, 0x11
        /*0026*/ 	.short	(.L_7 - .L_6)
	.align		4
.L_6:
        /*0028*/ 	.word	index@(_Z8sumagainPfi)
        /*002c*/ 	.word	0x00000000


	//----- nvinfo : EIATTR_REGCOUNT
	.align		4
.L_7:
        /*0030*/ 	.byte	0x04, 0x2f
        /*0032*/ 	.short	(.L_9 - .L_8)
	.align		4
.L_8:
        /*0034*/ 	.word	index@(_Z8finishUpPfi)
        /*0038*/ 	.word	0x0000001f


	//----- nvinfo : EIATTR_FRAME_SIZE
	.align		4
.L_9:
        /*003c*/ 	.byte	0x04, 0x11
        /*003e*/ 	.short	(.L_11 - .L_10)
	.align		4
.L_10:
        /*0040*/ 	.word	index@(_Z8finishUpPfi)
        /*0044*/ 	.word	0x00000000


	//----- nvinfo : EIATTR_REGCOUNT
	.align		4
.L_11:
        /*0048*/ 	.byte	0x04, 0x2f
        /*004a*/ 	.short	(.L_13 - .L_12)
	.align		4
.L_12:
        /*004c*/ 	.word	index@(_Z13variancethingPfif)
        /*0050*/ 	.word	0x0000001e


	//----- nvinfo : EIATTR_FRAME_SIZE
	.align		4
.L_13:
        /*0054*/ 	.byte	0x04, 0x11
        /*0056*/ 	.short	(.L_15 - .L_14)
	.align		4
.L_14:
        /*0058*/ 	.word	index@($_Z13variancethingPfif$__internal_accurate_pow)
        /*005c*/ 	.word	0x00000000


	//----- nvinfo : EIATTR_FRAME_SIZE
	.align		4
.L_15:
        /*0060*/ 	.byte	0x04, 0x11
        /*0062*/ 	.short	(.L_17 - .L_16)
	.align		4
.L_16:
        /*0064*/ 	.word	index@(_Z13variancethingPfif)
        /*0068*/ 	.word	0x00000000


	//----- nvinfo : EIATTR_MIN_STACK_SIZE
	.align		4
.L_17:
        /*006c*/ 	.byte	0x04, 0x12
        /*006e*/ 	.short	(.L_19 - .L_18)
	.align		4
.L_18:
        /*0070*/ 	.word	index@(_Z13variancethingPfif)
        /*0074*/ 	.word	0x00000000


	//----- nvinfo : EIATTR_MIN_STACK_SIZE
	.align		4
.L_19:
        /*0078*/ 	.byte	0x04, 0x12
        /*007a*/ 	.short	(.L_21 - .L_20)
	.align		4
.L_20:
        /*007c*/ 	.word	index@(_Z8finishUpPfi)
        /*0080*/ 	.word	0x00000000


	//----- nvinfo : EIATTR_MIN_STACK_SIZE
	.align		4
.L_21:
        /*0084*/ 	.byte	0x04, 0x12
        /*0086*/ 	.short	(.L_23 - .L_22)
	.align		4
.L_22:
        /*0088*/ 	.word	index@(_Z8sumagainPfi)
        /*008c*/ 	.word	0x00000000


	//----- nvinfo : EIATTR_MIN_STACK_SIZE
	.align		4
.L_23:
        /*0090*/ 	.byte	0x04, 0x12
        /*0092*/ 	.short	(.L_25 - .L_24)
	.align		4
.L_24:
        /*0094*/ 	.word	index@(_Z3sumPfi)
        /*0098*/ 	.word	0x00000000
.L_25:


//--------------------- .nv.compat                --------------------------
	.section	.nv.compat,"",@"SHT_CUDA_COMPAT_INFO"
	.align	4
        /*0000*/ 	.byte	0x02, 0x09, 0x00, 0x00, 0x02, 0x02, 0x01, 0x00, 0x02, 0x05, 0x05, 0x00, 0x03, 0x07, 0x01, 0x01
        /*0010*/ 	.byte	0x02, 0x03, 0x00, 0x00, 0x02, 0x06, 0x01, 0x00, 0x04, 0x0b, 0x08, 0x00, 0x01, 0x00, 0x00, 0x00
        /*0020*/ 	.byte	0x00, 0x00, 0x00, 0x00


//--------------------- .nv.info._Z13variancethingPfif --------------------------
	.section	.nv.info._Z13variancethingPfif,"",@"SHT_CUDA_INFO"
	.sectionflags	@""
	.align	4


	//----- nvinfo : EIATTR_CUDA_API_VERSION
	.align		4
        /*0000*/ 	.byte	0x04, 0x37
        /*0002*/ 	.short	(.L_27 - .L_26)
.L_26:
        /*0004*/ 	.word	0x00000082


	//----- nvinfo : EIATTR_KPARAM_INFO
	.align		4
.L_27:
        /*0008*/ 	.byte	0x04, 0x17
        /*000a*/ 	.short	(.L_29 - .L_28)
.L_28:
        /*000c*/ 	.word	0x00000000
        /*0010*/ 	.short	0x0002
        /*0012*/ 	.short	0x000c
        /*0014*/ 	.byte	0x00, 0xf0, 0x11, 0x00


	//----- nvinfo : EIATTR_KPARAM_INFO
	.align		4
.L_29:
        /*0018*/ 	.byte	0x04, 0x17
        /*001a*/ 	.short	(.L_31 - .L_30)
.L_30:
        /*001c*/ 	.word	0x00000000
        /*0020*/ 	.short	0x0001
        /*0022*/ 	.short	0x0008
        /*0024*/ 	.byte	0x00, 0xf0, 0x11, 0x00


	//----- nvinfo : EIATTR_KPARAM_INFO
	.align		4
.L_31:
        /*0028*/ 	.byte	0x04, 0x17
        /*002a*/ 	.short	(.L_33 - .L_32)
.L_32:
        /*002c*/ 	.word	0x00000000
        /*0030*/ 	.short	0x0000
        /*0032*/ 	.short	0x0000
        /*0034*/ 	.byte	0x00, 0xf5, 0x21, 0x00


	//----- nvinfo : EIATTR_SPARSE_MMA_MASK
	.align		4
.L_33:
        /*0038*/ 	.byte	0x03, 0x50
        /*003a*/ 	.short	0x0000


	//----- nvinfo : EIATTR_MAXREG_COUNT
	.align		4
        /*003c*/ 	.byte	0x03, 0x1b
        /*003e*/ 	.short	0x00ff


	//----- nvinfo : EIATTR_NUM_BARRIERS
	.align		4
        /*0040*/ 	.byte	0x02, 0x4c
        /*0042*/ 	.byte	0x01
	.zero		1


	//----- nvinfo : EIATTR_MERCURY_ISA_VERSION
	.align		4
        /*0044*/ 	.byte	0x03, 0x5f
        /*0046*/ 	.short	0x0101


	//----- nvinfo : EIATTR_VRC_CTA_INIT_COUNT
	.align		4
        /*0048*/ 	.byte	0x02, 0x4a
	.zero		1
	.zero		1


	//----- nvinfo : EIATTR_EXIT_INSTR_OFFSETS
	.align		4
        /*004c*/ 	.byte	0x04, 0x1c
        /*004e*/ 	.short	(.L_35 - .L_34)


	//   ....[0]....
.L_34:
        /*0050*/ 	.word	0x000002e0


	//----- nvinfo : EIATTR_CRS_STACK_SIZE
	.align		4
.L_35:
        /*0054*/ 	.byte	0x04, 0x1e
        /*0056*/ 	.short	(.L_37 - .L_36)
.L_36:
        /*0058*/ 	.word	0x00000000


	//----- nvinfo : EIATTR_CBANK_PARAM_SIZE
	.align		4
.L_37:
        /*005c*/ 	.byte	0x03, 0x19
        /*005e*/ 	.short	0x0010


	//----- nvinfo : EIATTR_PARAM_CBANK
	.align		4
        /*0060*/ 	.byte	0x04, 0x0a
        /*0062*/ 	.short	(.L_39 - .L_38)
	.align		4
.L_38:
        /*0064*/ 	.word	index@(.nv.constant0._Z13variancethingPfif)
        /*0068*/ 	.short	0x0380
        /*006a*/ 	.short	0x0010


	//----- nvinfo : EIATTR_SW_WAR
	.align		4
.L_39:
        /*006c*/ 	.byte	0x04, 0x36
        /*006e*/ 	.short	(.L_41 - .L_40)
.L_40:
        /*0070*/ 	.word	0x00000008
.L_41:


//--------------------- .nv.info._Z8finishUpPfi   --------------------------
	.section	.nv.info._Z8finishUpPfi,"",@"SHT_CUDA_INFO"
	.sectionflags	@""
	.align	4


	//----- nvinfo : EIATTR_CUDA_API_VERSION
	.align		4
        /*0000*/ 	.byte	0x04, 0x37
        /*0002*/ 	.short	(.L_43 - .L_42)
.L_42:
        /*0004*/ 	.word	0x00000082


	//----- nvinfo : EIATTR_KPARAM_INFO
	.align		4
.L_43:
        /*0008*/ 	.byte	0x04, 0x17
        /*000a*/ 	.short	(.L_45 - .L_44)
.L_44:
        /*000c*/ 	.word	0x00000000
        /*0010*/ 	.short	0x0001
        /*0012*/ 	.short	0x0008
        /*0014*/ 	.byte	0x00, 0xf0, 0x11, 0x00


	//----- nvinfo : EIATTR_KPARAM_INFO
	.align		4
.L_45:
        /*0018*/ 	.byte	0x04, 0x17
        /*001a*/ 	.short	(.L_47 - .L_46)
.L_46:
        /*001c*/ 	.word	0x00000000
        /*0020*/ 	.short	0x0000
        /*0022*/ 	.short	0x0000
        /*0024*/ 	.byte	0x00, 0xf5, 0x21, 0x00


	//----- nvinfo : EIATTR_SPARSE_MMA_MASK
	.align		4
.L_47:
        /*0028*/ 	.byte	0x03, 0x50
        /*002a*/ 	.short	0x0000


	//----- nvinfo : EIATTR_MAXREG_COUNT
	.align		4
        /*002c*/ 	.byte	0x03, 0x1b
        /*002e*/ 	.short	0x00ff


	//----- nvinfo : EIATTR_MERCURY_ISA_VERSION
	.align		4
        /*0030*/ 	.byte	0x03, 0x5f
        /*0032*/ 	.short	0x0101


	//----- nvinfo : EIATTR_VRC_CTA_INIT_COUNT
	.align		4
        /*0034*/ 	.byte	0x02, 0x4a
	.zero		1
	.zero		1


	//----- nvinfo : EIATTR_EXIT_INSTR_OFFSETS
	.align		4
        /*0038*/ 	.byte	0x04, 0x1c
        /*003a*/ 	.short	(.L_49 - .L_48)


	//   ....[0]....
.L_48:
        /*003c*/ 	.word	0x00000030


	//   ....[1]....
        /*0040*/ 	.word	0x00000730


	//----- nvinfo : EIATTR_CBANK_PARAM_SIZE
	.align		4
.L_49:
        /*0044*/ 	.byte	0x03, 0x19
        /*0046*/ 	.short	0x000c


	//----- nvinfo : EIATTR_PARAM_CBANK
	.align		4
        /*0048*/ 	.byte	0x04, 0x0a
        /*004a*/ 	.short	(.L_51 - .L_50)
	.align		4
.L_50:
        /*004c*/ 	.word	index@(.nv.constant0._Z8finishUpPfi)
        /*0050*/ 	.short	0x0380
        /*0052*/ 	.short	0x000c


	//----- nvinfo : EIATTR_SW_WAR
	.align		4
.L_51:
        /*0054*/ 	.byte	0x04, 0x36
        /*0056*/ 	.short	(.L_53 - .L_52)
.L_52:
        /*0058*/ 	.word	0x00000008
.L_53:


//--------------------- .nv.info._Z8sumagainPfi   --------------------------
	.section	.nv.info._Z8sumagainPfi,"",@"SHT_CUDA_INFO"
	.sectionflags	@""
	.align	4


	//----- nvinfo : EIATTR_CUDA_API_VERSION
	.align		4
        /*0000*/ 	.byte	0x04, 0x37
        /*0002*/ 	.short	(.L_55 - .L_54)
.L_54:
        /*0004*/ 	.word	0x00000082


	//----- nvinfo : EIATTR_KPARAM_INFO
	.align		4
.L_55:
        /*0008*/ 	.byte	0x04, 0x17
        /*000a*/ 	.short	(.L_57 - .L_56)
.L_56:
        /*000c*/ 	.word	0x00000000
        /*0010*/ 	.short	0x0001
        /*0012*/ 	.short	0x0008
        /*0014*/ 	.byte	0x00, 0xf0, 0x11, 0x00


	//----- nvinfo : EIATTR_KPARAM_INFO
	.align		4
.L_57:
        /*0018*/ 	.byte	0x04, 0x17
        /*001a*/ 	.short	(.L_59 - .L_58)
.L_58:
        /*001c*/ 	.word	0x00000000
        /*0020*/ 	.short	0x0000
        /*0022*/ 	.short	0x0000
        /*0024*/ 	.byte	0x00, 0xf5, 0x21, 0x00


	//----- nvinfo : EIATTR_SPARSE_MMA_MASK
	.align		4
.L_59:
        /*0028*/ 	.byte	0x03, 0x50
        /*002a*/ 	.short	0x0000


	//----- nvinfo : EIATTR_MAXREG_COUNT
	.align		4
        /*002c*/ 	.byte	0x03, 0x1b
        /*002e*/ 	.short	0x00ff


	//----- nvinfo : EIATTR_NUM_BARRIERS
	.align		4
        /*0030*/ 	.byte	0x02, 0x4c
        /*0032*/ 	.byte	0x01
	.zero		1


	//----- nvinfo : EIATTR_MERCURY_ISA_VERSION
	.align		4
        /*0034*/ 	.byte	0x03, 0x5f
        /*0036*/ 	.short	0x0101


	//----- nvinfo : EIATTR_VRC_CTA_INIT_COUNT
	.align		4
        /*0038*/ 	.byte	0x02, 0x4a
	.zero		1
	.zero		1


	//----- nvinfo : EIATTR_EXIT_INSTR_OFFSETS
	.align		4
        /*003c*/ 	.byte	0x04, 0x1c
        /*003e*/ 	.short	(.L_61 - .L_60)


	//   ....[0]....
.L_60:
        /*0040*/ 	.word	0x00000b60


	//----- nvinfo : EIATTR_CRS_STACK_SIZE
	.align		4
.L_61:
        /*0044*/ 	.byte	0x04, 0x1e
        /*0046*/ 	.short	(.L_63 - .L_62)
.L_62:
        /*0048*/ 	.word	0x00000000


	//----- nvinfo : EIATTR_CBANK_PARAM_SIZE
	.align		4
.L_63:
        /*004c*/ 	.byte	0x03, 0x19
        /*004e*/ 	.short	0x000c


	//----- nvinfo : EIATTR_PARAM_CBANK
	.align		4
        /*0050*/ 	.byte	0x04, 0x0a
        /*0052*/ 	.short	(.L_65 - .L_64)
	.align		4
.L_64:
        /*0054*/ 	.word	index@(.nv.constant0._Z8sumagainPfi)
        /*0058*/ 	.short	0x0380
        /*005a*/ 	.short	0x000c


	//----- nvinfo : EIATTR_SW_WAR
	.align		4
.L_65:
        /*005c*/ 	.byte	0x04, 0x36
        /*005e*/ 	.short	(.L_67 - .L_66)
.L_66:
        /*0060*/ 	.word	0x00000008
.L_67:


//--------------------- .nv.info._Z3sumPfi        --------------------------
	.section	.nv.info._Z3sumPfi,"",@"SHT_CUDA_INFO"
	.sectionflags	@""
	.align	4


	//----- nvinfo : EIATTR_CUDA_API_VERSION
	.align		4
        /*0000*/ 	.byte	0x04, 0x37
        /*0002*/ 	.short	(.L_69 - .L_68)
.L_68:
        /*0004*/ 	.word	0x00000082


	//----- nvinfo : EIATTR_KPARAM_INFO
	.align		4
.L_69:
        /*0008*/ 	.byte	0x04, 0x17
        /*000a*/ 	.short	(.L_71 - .L_70)
.L_70:
        /*000c*/ 	.word	0x00000000
        /*0010*/ 	.short	0x0001
        /*0012*/ 	.short	0x0008
        /*0014*/ 	.byte	0x00, 0xf0, 0x11, 0x00


	//----- nvinfo : EIATTR_KPARAM_INFO
	.align		4
.L_71:
        /*0018*/ 	.byte	0x04, 0x17
        /*001a*/ 	.short	(.L_73 - .L_72)
.L_72:
        /*001c*/ 	.word	0x00000000
        /*0020*/ 	.short	0x0000
        /*0022*/ 	.short	0x0000
        /*0024*/ 	.byte	0x00, 0xf5, 0x21, 0x00


	//----- nvinfo : EIATTR_SPARSE_MMA_MASK
	.align		4
.L_73:
        /*0028*/ 	.byte	0x03, 0x50
        /*002a*/ 	.short	0x0000


	//----- nvinfo : EIATTR_MAXREG_COUNT
	.align		4
        /*002c*/ 	.byte	0x03, 0x1b
        /*002e*/ 	.short	0x00ff


	//----- nvinfo : EIATTR_NUM_BARRIERS
	.align		4
        /*0030*/ 	.byte	0x02, 0x4c
        /*0032*/ 	.byte	0x01
	.zero		1


	//----- nvinfo : EIATTR_MERCURY_ISA_VERSION
	.align		4
        /*0034*/ 	.byte	0x03, 0x5f
        /*0036*/ 	.short	0x0101


	//----- nvinfo : EIATTR_VRC_CTA_INIT_COUNT
	.align		4
        /*0038*/ 	.byte	0x02, 0x4a
	.zero		1
	.zero		1


	//----- nvinfo : EIATTR_EXIT_INSTR_OFFSETS
	.align		4
        /*003c*/ 	.byte	0x04, 0x1c
        /*003e*/ 	.short	(.L_75 - .L_74)


	//   ....[0]....
.L_74:
        /*0040*/ 	.word	0x00000b60


	//----- nvinfo : EIATTR_CRS_STACK_SIZE
	.align		4
.L_75:
        /*0044*/ 	.byte	0x04, 0x1e
        /*0046*/ 	.short	(.L_77 - .L_76)
.L_76:
        /*0048*/ 	.word	0x00000000


	//----- nvinfo : EIATTR_CBANK_PARAM_SIZE
	.align		4
.L_77:
        /*004c*/ 	.byte	0x03, 0x19
        /*004e*/ 	.short	0x000c


	//----- nvinfo : EIATTR_PARAM_CBANK
	.align		4
        /*0050*/ 	.byte	0x04, 0x0a
        /*0052*/ 	.short	(.L_79 - .L_78)
	.align		4
.L_78:
        /*0054*/ 	.word	index@(.nv.constant0._Z3sumPfi)
        /*0058*/ 	.short	0x0380
        /*005a*/ 	.short	0x000c


	//----- nvinfo : EIATTR_SW_WAR
	.align		4
.L_79:
        /*005c*/ 	.byte	0x04, 0x36
        /*005e*/ 	.short	(.L_81 - .L_80)
.L_80:
        /*0060*/ 	.word	0x00000008
.L_81:


//--------------------- .nv.callgraph             --------------------------
	.section	.nv.callgraph,"",@"SHT_CUDA_CALLGRAPH"
	.align	4
	.sectionentsize	8
	.align		4
        /*0000*/ 	.word	0x00000000
	.align		4
        /*0004*/ 	.word	0xffffffff
	.align		4
        /*0008*/ 	.word	0x00000000
	.align		4
        /*000c*/ 	.word	0xfffffffe
	.align		4
        /*0010*/ 	.word	0x00000000
	.align		4
        /*0014*/ 	.word	0xfffffffd
	.align		4
        /*0018*/ 	.word	0x00000000
	.align		4
        /*001c*/ 	.word	0xfffffffc


//--------------------- .text._Z13variancethingPfif --------------------------
	.section	.text._Z13variancethingPfif,"ax",@progbits
	.align	128
        .global         _Z13variancethingPfif
        .type           _Z13variancethingPfif,@function
        .size           _Z13variancethingPfif,(.L_x_60 - _Z13variancethingPfif)
        .other          _Z13variancethingPfif,@"STO_CUDA_ENTRY STV_DEFAULT"
_Z13variancethingPfif:
.text._Z13variancethingPfif:
[----:B------:R-:W-:Y:S01]  /*0000*/  LDC R1, c[0x0][0x37c] ;  /* 0x0000df00ff017b82 */ /* 0x000fe20000000800 */
[----:B------:R-:W0:Y:S01]  /*0010*/  S2R R3, SR_CTAID.X ;  /* 0x0000000000037919 */ /* 0x000e220000002500 */
[----:B------:R-:W0:Y:S01]  /*0020*/  LDCU UR4, c[0x0][0x360] ;  /* 0x00006c00ff0477ac */ /* 0x000e220008000800 */
[----:B------:R-:W-:Y:S01]  /*0030*/  BSSY.RECONVERGENT B0, `(.L_x_0) ;  /* 0x0000029000007945 */ /* 0x000fe20003800200 */
[----:B------:R-:W0:Y:S01]  /*0040*/  S2R R0, SR_TID.X ;  /* 0x0000000000007919 */ /* 0x000e220000002100 */
[----:B------:R-:W1:Y:S01]  /*0050*/  LDCU UR5, c[0x0][0x388] ;  /* 0x00007100ff0577ac */ /* 0x000e620008000800 */
[----:B0-----:R-:W-:-:S05]  /*0060*/  IMAD R3, R3, UR4, R0 ;  /* 0x0000000403037c24 */ /* 0x001fca000f8e0200 */
[----:B-1----:R-:W-:-:S13]  /*0070*/  ISETP.GE.AND P0, PT, R3, UR5, PT ;  /* 0x0000000503007c0c */ /* 0x002fda000bf06270 */
[----:B------:R-:W-:Y:S05]  /*0080*/  @P0 BRA `(.L_x_1) ;  /* 0x00000000008c0947 */ /* 0x000fea0003800000 */
[----:B------:R-:W0:Y:S08]  /*0090*/  LDC.64 R4, c[0x0][0x358] ;  /* 0x0000d600ff047b82 */ /* 0x000e300000000a00 */
[----:B------:R-:W1:Y:S01]  /*00a0*/  LDC.64 R6, c[0x0][0x380] ;  /* 0x0000e000ff067b82 */ /* 0x000e620000000a00 */
[----:B0-----:R-:W-:Y:S02]  /*00b0*/  R2UR UR4, R4 ;  /* 0x00000000040472ca */ /* 0x001fe400000e0000 */
[----:B------:R-:W-:Y:S01]  /*00c0*/  R2UR UR5, R5 ;  /* 0x00000000050572ca */ /* 0x000fe200000e0000 */
[----:B-1----:R-:W-:-:S12]  /*00d0*/  IMAD.WIDE R6, R3, 0x4, R6 ;  /* 0x0000000403067825 */ /* 0x002fd800078e0206 */
[----:B------:R-:W2:Y:S01]  /*00e0*/  LDG.E R2, desc[UR4][R6.64] ;  /* 0x0000000406027981 */ /* 0x000ea2000c1e1900 */
[----:B------:R-:W2:Y:S01]  /*00f0*/  LDCU UR4, c[0x0][0x38c] ;  /* 0x00007180ff0477ac */ /* 0x000ea20008000800 */
[----:B------:R-:W-:Y:S01]  /*0100*/  BSSY.RECONVERGENT B1, `(.L_x_2) ;  /* 0x0000005000017945 */ /* 0x000fe20003800200 */
[----:B------:R-:W-:Y:S01]  /*0110*/  MOV R0, 0x150 ;  /* 0x0000015000007802 */ /* 0x000fe20000000f00 */
[----:B--2---:R-:W-:-:S04]  /*0120*/  FADD R2, R2, -UR4 ;  /* 0x8000000402027e21 */ /* 0x004fc80008000000 */
[----:B------:R0:W1:Y:S03]  /*0130*/  F2F.F64.F32 R8, R2 ;  /* 0x0000000200087310 */ /* 0x0000660000201800 */
[----:B01----:R-:W-:Y:S05]  /*0140*/  CALL.REL.NOINC `($_Z13variancethingPfif$__internal_accurate_pow) ;  /* 0x0000000000687944 */ /* 0x003fea0003c00000 */
[----:B------:R-:W-:Y:S05]  /*0150*/  BSYNC.RECONVERGENT B1 ;  /* 0x0000000000017941 */ /* 0x000fea0003800200 */
.L_x_2:
[----:B------:R-:W-:Y:S01]  /*0160*/  DADD R10, R8, 2 ;  /* 0x40000000080a7429 */ /* 0x000fe20000000000 */
[----:B------:R-:W-:Y:S01]  /*0170*/  FSETP.NEU.AND P0, PT, R2, RZ, PT ;  /* 0x000000ff0200720b */ /* 0x000fe20003f0d000 */
[----:B------:R-:W-:Y:S08]  /*0180*/  BSSY.RECONVERGENT B1, `(.L_x_3) ;  /* 0x000000d000017945 */ /* 0x000ff00003800200 */
[----:B------:R-:W-:Y:S01]  /*0190*/  LOP3.LUT R10, R11, 0x7ff00000, RZ, 0xc0, !PT ;  /* 0x7ff000000b0a7812 */ /* 0x000fe200078ec0ff */
[----:B------:R-:W-:-:S03]  /*01a0*/  IMAD.MOV.U32 R11, RZ, RZ, R16 ;  /* 0x000000ffff0b7224 */ /* 0x000fc600078e0010 */
[----:B------:R-:W-:Y:S01]  /*01b0*/  ISETP.NE.AND P1, PT, R10, 0x7ff00000, PT ;  /* 0x7ff000000a00780c */ /* 0x000fe20003f25270 */
[----:B------:R-:W-:Y:S01]  /*01c0*/  IMAD.MOV.U32 R10, RZ, RZ, R3 ;  /* 0x000000ffff0a7224 */ /* 0x000fe200078e0003 */
[----:B------:R-:W-:-:S11]  /*01d0*/  @!P0 CS2R R10, SRZ ;  /* 0x00000000000a8805 */ /* 0x000fd6000001ff00 */
[----:B------:R-:W-:Y:S05]  /*01e0*/  @P1 BRA `(.L_x_4) ;  /* 0x0000000000181947 */ /* 0x000fea0003800000 */
[----:B------:R-:W-:-:S13]  /*01f0*/  FSETP.NAN.AND P0, PT, R2, R2, PT ;  /* 0x000000020200720b */ /* 0x000fda0003f08000 */
[----:B------:R-:W-:Y:S01]  /*0200*/  @P0 DADD R10, R8, 2 ;  /* 0x40000000080a0429 */ /* 0x000fe20000000000 */
[----:B------:R-:W-:Y:S10]  /*0210*/  @P0 BRA `(.L_x_4) ;  /* 0x00000000000c0947 */ /* 0x000ff40003800000 */
[----:B------:R-:W-:-:S14]  /*0220*/  DSETP.NEU.AND P0, PT, |R8|, +INF , PT ;  /* 0x7ff000000800742a */ /* 0x000fdc0003f0d200 */
[----:B------:R-:W-:Y:S02]  /*0230*/  @!P0 IMAD.MOV.U32 R10, RZ, RZ, 0x0 ;  /* 0x00000000ff0a8424 */ /* 0x000fe400078e00ff */
[----:B------:R-:W-:-:S07]  /*0240*/  @!P0 IMAD.MOV.U32 R11, RZ, RZ, 0x7ff00000 ;  /* 0x7ff00000ff0b8424 */ /* 0x000fce00078e00ff */
.L_x_4:
[----:B------:R-:W-:Y:S05]  /*0250*/  BSYNC.RECONVERGENT B1 ;  /* 0x0000000000017941 */ /* 0x000fea0003800200 */
.L_x_3:
[----:B------:R-:W0:Y:S01]  /*0260*/  F2F.F32.F64 R10, R10 ;  /* 0x0000000a000a7310 */ /* 0x000e220000301000 */
[----:B------:R-:W-:Y:S02]  /*0270*/  R2UR UR4, R4 ;  /* 0x00000000040472ca */ /* 0x000fe400000e0000 */
[----:B------:R-:W-:Y:S02]  /*0280*/  R2UR UR5, R5 ;  /* 0x00000000050572ca */ /* 0x000fe400000e0000 */
[----:B------:R-:W-:-:S04]  /*0290*/  FSETP.NEU.AND P0, PT, R2, 1, PT ;  /* 0x3f8000000200780b */ /* 0x000fc80003f0d000 */
[----:B0-----:R-:W-:-:S07]  /*02a0*/  FSEL R3, R10, 1, P0 ;  /* 0x3f8000000a037808 */ /* 0x001fce0000000000 */
[----:B------:R0:W-:Y:S02]  /*02b0*/  STG.E desc[UR4][R6.64], R3 ;  /* 0x0000000306007986 */ /* 0x0001e4000c101904 */
.L_x_1:
[----:B------:R-:W-:Y:S05]  /*02c0*/  BSYNC.RECONVERGENT B0 ;  /* 0x0000000000007941 */ /* 0x000fea0003800200 */
.L_x_0:
[----:B------:R-:W-:Y:S06]  /*02d0*/  BAR.SYNC.DEFER_BLOCKING 0x0 ;  /* 0x0000000000007b1d */ /* 0x000fec0000010000 */
[----:B------:R-:W-:Y:S05]  /*02e0*/  EXIT ;  /* 0x000000000000794d */ /* 0x000fea0003800000 */
        .type           $_Z13variancethingPfif$__internal_accurate_pow,@function
        .size           $_Z13variancethingPfif$__internal_accurate_pow,(.L_x_60 - $_Z13variancethingPfif$__internal_accurate_pow)
$_Z13variancethingPfif$__internal_accurate_pow:
[----:B------:R-:W-:Y:S01]  /*02f0*/  DADD R26, -RZ, |R8| ;  /* 0x00000000ff1a7229 */ /* 0x000fe20000000508 */
[----:B------:R-:W-:Y:S01]  /*0300*/  IMAD.MOV.U32 R12, RZ, RZ, RZ ;  /* 0x000000ffff0c7224 */ /* 0x000fe200078e00ff */
[----:B------:R-:W-:Y:S01]  /*0310*/  UMOV UR4, 0x7d2cafe2 ;  /* 0x7d2cafe200047882 */ /* 0x000fe20000000000 */
[----:B------:R-:W-:Y:S01]  /*0320*/  IMAD.MOV.U32 R20, RZ, RZ, 0x41ad3b5a ;  /* 0x41ad3b5aff147424 */ /* 0x000fe200078e00ff */
[----:B------:R-:W-:Y:S01]  /*0330*/  UMOV UR5, 0x3eb0f5ff ;  /* 0x3eb0f5ff00057882 */ /* 0x000fe20000000000 */
[----:B------:R-:W-:Y:S01]  /*0340*/  IMAD.MOV.U32 R21, RZ, RZ, 0x3ed0f5d2 ;  /* 0x3ed0f5d2ff157424 */ /* 0x000fe200078e00ff */
[----:B------:R-:W-:Y:S01]  /*0350*/  UMOV UR6, 0x3b39803f ;  /* 0x3b39803f00067882 */ /* 0x000fe20000000000 */
[----:B------:R-:W-:-:S03]  /*0360*/  UMOV UR7, 0x3c7abc9e ;  /* 0x3c7abc9e00077882 */ /* 0x000fc60000000000 */
[----:B------:R-:W-:Y:S01]  /*0370*/  ISETP.GT.U32.AND P0, PT, R27, 0xfffff, PT ;  /* 0x000fffff1b00780c */ /* 0x000fe20003f04070 */
[----:B------:R-:W-:Y:S02]  /*0380*/  IMAD.MOV.U32 R3, RZ, RZ, R27 ;  /* 0x000000ffff037224 */ /* 0x000fe400078e001b */
[----:B------:R-:W-:-:S10]  /*0390*/  IMAD.MOV.U32 R10, RZ, RZ, R26 ;  /* 0x000000ffff0a7224 */ /* 0x000fd400078e001a */
[----:B------:R-:W-:-:S10]  /*03a0*/  @!P0 DMUL R16, R26, 1.80143985094819840000e+16 ;  /* 0x435000001a108828 */ /* 0x000fd40000000000 */
[----:B------:R-:W-:Y:S02]  /*03b0*/  @!P0 IMAD.MOV.U32 R3, RZ, RZ, R17 ;  /* 0x000000ffff038224 */ /* 0x000fe400078e0011 */
[----:B------:R-:W-:-:S03]  /*03c0*/  @!P0 IMAD.MOV.U32 R10, RZ, RZ, R16 ;  /* 0x000000ffff0a8224 */ /* 0x000fc600078e0010 */
[----:B------:R-:W-:-:S04]  /*03d0*/  LOP3.LUT R3, R3, 0x800fffff, RZ, 0xc0, !PT ;  /* 0x800fffff03037812 */ /* 0x000fc800078ec0ff */
[----:B------:R-:W-:-:S04]  /*03e0*/  LOP3.LUT R11, R3, 0x3ff00000, RZ, 0xfc, !PT ;  /* 0x3ff00000030b7812 */ /* 0x000fc800078efcff */
[----:B------:R-:W-:-:S13]  /*03f0*/  ISETP.GE.U32.AND P1, PT, R11, 0x3ff6a09f, PT ;  /* 0x3ff6a09f0b00780c */ /* 0x000fda0003f26070 */
[----:B------:R-:W-:-:S05]  /*0400*/  @P1 VIADD R3, R11, 0xfff00000 ;  /* 0xfff000000b031836 */ /* 0x000fca0000000000 */
[----:B------:R-:W-:Y:S02]  /*0410*/  @P1 MOV R11, R3 ;  /* 0x00000003000b1202 */ /* 0x000fe40000000f00 */
[----:B------:R-:W-:Y:S02]  /*0420*/  SHF.R.U32.HI R3, RZ, 0x14, R27 ;  /* 0x00000014ff037819 */ /* 0x000fe4000001161b */
[----:B------:R-:W-:Y:S02]  /*0430*/  @!P0 LEA.HI R3, R17, 0xffffffca, RZ, 0xc ;  /* 0xffffffca11038811 */ /* 0x000fe400078f60ff */
[C---:B------:R-:W-:Y:S02]  /*0440*/  DADD R18, R10.reuse, 1 ;  /* 0x3ff000000a127429 */ /* 0x040fe40000000000 */
[----:B------:R-:W-:-:S04]  /*0450*/  DADD R10, R10, -1 ;  /* 0xbff000000a0a7429 */ /* 0x000fc80000000000 */
[----:B------:R-:W0:Y:S02]  /*0460*/  MUFU.RCP64H R13, R19 ;  /* 0x00000013000d7308 */ /* 0x000e240000001800 */
[----:B0-----:R-:W-:-:S08]  /*0470*/  DFMA R14, -R18, R12, 1 ;  /* 0x3ff00000120e742b */ /* 0x001fd0000000010c */
[----:B------:R-:W-:-:S08]  /*0480*/  DFMA R14, R14, R14, R14 ;  /* 0x0000000e0e0e722b */ /* 0x000fd0000000000e */
[----:B------:R-:W-:-:S08]  /*0490*/  DFMA R12, R12, R14, R12 ;  /* 0x0000000e0c0c722b */ /* 0x000fd0000000000c */
[----:B------:R-:W-:-:S08]  /*04a0*/  DMUL R14, R10, R12 ;  /* 0x0000000c0a0e7228 */ /* 0x000fd00000000000 */
[----:B------:R-:W-:-:S08]  /*04b0*/  DFMA R14, R10, R12, R14 ;  /* 0x0000000c0a0e722b */ /* 0x000fd0000000000e */
[----:B------:R-:W-:-:S08]  /*04c0*/  DMUL R24, R14, R14 ;  /* 0x0000000e0e187228 */ /* 0x000fd00000000000 */
[----:B------:R-:W-:Y:S01]  /*04d0*/  DFMA R18, R24, UR4, R20 ;  /* 0x0000000418127c2b */ /* 0x000fe20008000014 */
[----:B------:R-:W-:Y:S01]  /*04e0*/  UMOV UR4, 0x75488a3f ;  /* 0x75488a3f00047882 */ /* 0x000fe20000000000 */
[----:B------:R-:W-:Y:S01]  /*04f0*/  UMOV UR5, 0x3ef3b20a ;  /* 0x3ef3b20a00057882 */ /* 0x000fe20000000000 */
[----:B------:R-:W-:-:S05]  /*0500*/  DADD R20, R10, -R14 ;  /* 0x000000000a147229 */ /* 0x000fca000000080e */
[----:B------:R-:W-:Y:S01]  /*0510*/  DFMA R18, R24, R18, UR4 ;  /* 0x0000000418127e2b */ /* 0x000fe20008000012 */
[----:B------:R-:W-:Y:S01]  /*0520*/  UMOV UR4, 0xe4faecd5 ;  /* 0xe4faecd500047882 */ /* 0x000fe20000000000 */
[----:B------:R-:W-:Y:S01]  /*0530*/  UMOV UR5, 0x3f1745cd ;  /* 0x3f1745cd00057882 */ /* 0x000fe20000000000 */
[----:B------:R-:W-:-:S05]  /*0540*/  DADD R22, R20, R20 ;  /* 0x0000000014167229 */ /* 0x000fca0000000014 */
[----:B------:R-:W-:Y:S01]  /*0550*/  DFMA R18, R24, R18, UR4 ;  /* 0x0000000418127e2b */ /* 0x000fe20008000012 */
[----:B------:R-:W-:Y:S01]  /*0560*/  UMOV UR4, 0x258a578b ;  /* 0x258a578b00047882 */ /* 0x000fe20000000000 */
[----:B------:R-:W-:Y:S01]  /*0570*/  UMOV UR5, 0x3f3c71c7 ;  /* 0x3f3c71c700057882 */ /* 0x000fe20000000000 */
[----:B------:R-:W-:-:S05]  /*0580*/  DFMA R10, R10, -R14, R22 ;  /* 0x8000000e0a0a722b */ /* 0x000fca0000000016 */
[----:B------:R-:W-:Y:S01]  /*0590*/  DFMA R18, R24, R18, UR4 ;  /* 0x0000000418127e2b */ /* 0x000fe20008000012 */
[----:B------:R-:W-:Y:S01]  /*05a0*/  UMOV UR4, 0x9242b910 ;  /* 0x9242b91000047882 */ /* 0x000fe20000000000 */
[----:B------:R-:W-:Y:S01]  /*05b0*/  UMOV UR5, 0x3f624924 ;  /* 0x3f62492400057882 */ /* 0x000fe20000000000 */
[----:B------:R-:W-:Y:S02]  /*05c0*/  DMUL R10, R12, R10 ;  /* 0x0000000a0c0a7228 */ /* 0x000fe40000000000 */
[----:B------:R-:W-:-:S03]  /*05d0*/  DMUL R12, R14, R14 ;  /* 0x0000000e0e0c7228 */ /* 0x000fc60000000000 */
[----:B------:R-:W-:Y:S01]  /*05e0*/  DFMA R18, R24, R18, UR4 ;  /* 0x0000000418127e2b */ /* 0x000fe20008000012 */
[----:B------:R-:W-:Y:S01]  /*05f0*/  UMOV UR4, 0x99999dfb ;  /* 0x99999dfb00047882 */ /* 0x000fe20000000000 */
[----:B------:R-:W-:-:S06]  /*0600*/  UMOV UR5, 0x3f899999 ;  /* 0x3f89999900057882 */ /* 0x000fcc0000000000 */
[----:B------:R-:W-:Y:S01]  /*0610*/  DFMA R20, R24, R18, UR4 ;  /* 0x0000000418147e2b */ /* 0x000fe20008000012 */
[----:B------:R-:W-:Y:S01]  /*0620*/  UMOV UR4, 0x55555555 ;  /* 0x5555555500047882 */ /* 0x000fe20000000000 */
[----:B------:R-:W-:-:S06]  /*0630*/  UMOV UR5, 0x3fb55555 ;  /* 0x3fb5555500057882 */ /* 0x000fcc0000000000 */
[----:B------:R-:W-:-:S08]  /*0640*/  DFMA R18, R24, R20, UR4 ;  /* 0x0000000418127e2b */ /* 0x000fd00008000014 */
[----:B------:R-:W-:Y:S01]  /*0650*/  DADD R22, -R18, UR4 ;  /* 0x0000000412167e29 */ /* 0x000fe20008000100 */
[----:B------:R-:W-:Y:S01]  /*0660*/  UMOV UR4, 0xb9e7b0 ;  /* 0x00b9e7b000047882 */ /* 0x000fe20000000000 */
[----:B------:R-:W-:-:S06]  /*0670*/  UMOV UR5, 0x3c46a4cb ;  /* 0x3c46a4cb00057882 */ /* 0x000fcc0000000000 */
[----:B------:R-:W-:Y:S02]  /*0680*/  DFMA R24, R24, R20, R22 ;  /* 0x000000141818722b */ /* 0x000fe40000000016 */
[----:B------:R-:W-:Y:S01]  /*0690*/  DFMA R22, R14, R14, -R12 ;  /* 0x0000000e0e16722b */ /* 0x000fe2000000080c */
[----:B------:R-:W-:Y:S02]  /*06a0*/  VIADD R21, R11, 0x100000 ;  /* 0x001000000b157836 */ /* 0x000fe40000000000 */
[----:B------:R-:W-:-:S03]  /*06b0*/  IMAD.MOV.U32 R20, RZ, RZ, R10 ;  /* 0x000000ffff147224 */ /* 0x000fc600078e000a */
[----:B------:R-:W-:Y:S01]  /*06c0*/  DADD R24, R24, -UR4 ;  /* 0x8000000418187e29 */ /* 0x000fe20008000000 */
[----:B------:R-:W-:Y:S01]  /*06d0*/  UMOV UR4, 0x80000000 ;  /* 0x8000000000047882 */ /* 0x000fe20000000000 */
[----:B------:R-:W-:Y:S01]  /*06e0*/  UMOV UR5, 0x43300000 ;  /* 0x4330000000057882 */ /* 0x000fe20000000000 */
[C---:B------:R-:W-:Y:S02]  /*06f0*/  DFMA R22, R14.reuse, R20, R22 ;  /* 0x000000140e16722b */ /* 0x040fe40000000016 */
[----:B------:R-:W-:-:S08]  /*0700*/  DMUL R20, R14, R12 ;  /* 0x0000000c0e147228 */ /* 0x000fd00000000000 */
[----:B------:R-:W-:-:S08]  /*0710*/  DFMA R26, R14, R12, -R20 ;  /* 0x0000000c0e1a722b */ /* 0x000fd00000000814 */
[----:B------:R-:W-:Y:S02]  /*0720*/  DFMA R26, R10, R12, R26 ;  /* 0x0000000c0a1a722b */ /* 0x000fe4000000001a */
[----:B------:R-:W-:-:S06]  /*0730*/  DADD R12, R18, R24 ;  /* 0x00000000120c7229 */ /* 0x000fcc0000000018 */
[----:B------:R-:W-:Y:S02]  /*0740*/  DFMA R22, R14, R22, R26 ;  /* 0x000000160e16722b */ /* 0x000fe4000000001a */
[----:B------:R-:W-:Y:S02]  /*0750*/  DADD R26, R18, -R12 ;  /* 0x00000000121a7229 */ /* 0x000fe4000000080c */
[----:B------:R-:W-:-:S06]  /*0760*/  DMUL R18, R12, R20 ;  /* 0x000000140c127228 */ /* 0x000fcc0000000000 */
[----:B------:R-:W-:Y:S02]  /*0770*/  DADD R26, R24, R26 ;  /* 0x00000000181a7229 */ /* 0x000fe4000000001a */
[----:B------:R-:W-:-:S08]  /*0780*/  DFMA R24, R12, R20, -R18 ;  /* 0x000000140c18722b */ /* 0x000fd00000000812 */
[----:B------:R-:W-:-:S08]  /*0790*/  DFMA R22, R12, R22, R24 ;  /* 0x000000160c16722b */ /* 0x000fd00000000018 */
[----:B------:R-:W-:-:S08]  /*07a0*/  DFMA R26, R26, R20, R22 ;  /* 0x000000141a1a722b */ /* 0x000fd00000000016 */
[----:B------:R-:W-:-:S08]  /*07b0*/  DADD R20, R18, R26 ;  /* 0x0000000012147229 */ /* 0x000fd0000000001a */
[--C-:B------:R-:W-:Y:S02]  /*07c0*/  DADD R12, R14, R20.reuse ;  /* 0x000000000e0c7229 */ /* 0x100fe40000000014 */
[----:B------:R-:W-:-:S06]  /*07d0*/  DADD R18, R18, -R20 ;  /* 0x0000000012127229 */ /* 0x000fcc0000000814 */
[----:B------:R-:W-:Y:S02]  /*07e0*/  DADD R14, R14, -R12 ;  /* 0x000000000e0e7229 */ /* 0x000fe4000000080c */
[----:B------:R-:W-:-:S06]  /*07f0*/  DADD R18, R26, R18 ;  /* 0x000000001a127229 */ /* 0x000fcc0000000012 */
[----:B------:R-:W-:-:S08]  /*0800*/  DADD R14, R20, R14 ;  /* 0x00000000140e7229 */ /* 0x000fd0000000000e */
[----:B------:R-:W-:Y:S01]  /*0810*/  DADD R14, R18, R14 ;  /* 0x00000000120e7229 */ /* 0x000fe2000000000e */
[C---:B------:R-:W-:Y:S01]  /*0820*/  VIADD R18, R3.reuse, 0xfffffc01 ;  /* 0xfffffc0103127836 */ /* 0x040fe20000000000 */
[----:B------:R-:W-:-:S06]  /*0830*/  @P1 IADD3 R18, PT, PT, R3, -0x3fe, RZ ;  /* 0xfffffc0203121810 */ /* 0x000fcc0007ffe0ff */
[----:B------:R-:W-:Y:S01]  /*0840*/  DADD R16, R10, R14 ;  /* 0x000000000a107229 */ /* 0x000fe2000000000e */
[----:B------:R-:W-:Y:S01]  /*0850*/  LOP3.LUT R14, R18, 0x80000000, RZ, 0x3c, !PT ;  /* 0x80000000120e7812 */ /* 0x000fe200078e3cff */
[----:B------:R-:W-:-:S06]  /*0860*/  IMAD.MOV.U32 R15, RZ, RZ, 0x43300000 ;  /* 0x43300000ff0f7424 */ /* 0x000fcc00078e00ff */
[----:B------:R-:W-:Y:S02]  /*0870*/  DADD R18, R12, R16 ;  /* 0x000000000c127229 */ /* 0x000fe40000000010 */
[----:B------:R-:W-:Y:S01]  /*0880*/  DADD R14, R14, -UR4 ;  /* 0x800000040e0e7e29 */ /* 0x000fe20008000000 */
[----:B------:R-:W-:Y:S01]  /*0890*/  UMOV UR4, 0xfefa39ef ;  /* 0xfefa39ef00047882 */ /* 0x000fe20000000000 */
[----:B------:R-:W-:-:S04]  /*08a0*/  UMOV UR5, 0x3fe62e42 ;  /* 0x3fe62e4200057882 */ /* 0x000fc80000000000 */
[--C-:B------:R-:W-:Y:S02]  /*08b0*/  DADD R12, R12, -R18.reuse ;  /* 0x000000000c0c7229 */ /* 0x100fe40000000812 */
[----:B------:R-:W-:-:S06]  /*08c0*/  DFMA R10, R14, UR4, R18 ;  /* 0x000000040e0a7c2b */ /* 0x000fcc0008000012 */
[----:B------:R-:W-:Y:S02]  /*08d0*/  DADD R12, R16, R12 ;  /* 0x00000000100c7229 */ /* 0x000fe4000000000c */
[----:B------:R-:W-:-:S08]  /*08e0*/  DFMA R20, R14, -UR4, R10 ;  /* 0x800000040e147c2b */ /* 0x000fd0000800000a */
[----:B------:R-:W-:-:S08]  /*08f0*/  DADD R20, -R18, R20 ;  /* 0x0000000012147229 */ /* 0x000fd00000000114 */
[----:B------:R-:W-:-:S08]  /*0900*/  DADD R12, R12, -R20 ;  /* 0x000000000c0c7229 */ /* 0x000fd00000000814 */
[----:B------:R-:W-:-:S08]  /*0910*/  DFMA R12, R14, UR6, R12 ;  /* 0x000000060e0c7c2b */ /* 0x000fd0000800000c */
[----:B------:R-:W-:-:S08]  /*0920*/  DADD R14, R10, R12 ;  /* 0x000000000a0e7229 */ /* 0x000fd0000000000c */
[----:B------:R-:W-:Y:S02]  /*0930*/  DADD R16, R10, -R14 ;  /* 0x000000000a107229 */ /* 0x000fe4000000080e */
[----:B------:R-:W-:-:S06]  /*0940*/  DMUL R10, R14, 2 ;  /* 0x400000000e0a7828 */ /* 0x000fcc0000000000 */
[----:B------:R-:W-:Y:S02]  /*0950*/  DADD R16, R12, R16 ;  /* 0x000000000c107229 */ /* 0x000fe40000000010 */
[----:B------:R-:W-:-:S08]  /*0960*/  DFMA R14, R14, 2, -R10 ;  /* 0x400000000e0e782b */ /* 0x000fd0000000080a */
[----:B------:R-:W-:Y:S01]  /*0970*/  DFMA R16, R16, 2, R14 ;  /* 0x400000001010782b */ /* 0x000fe2000000000e */
[----:B------:R-:W-:Y:S02]  /*0980*/  IMAD.MOV.U32 R14, RZ, RZ, 0x652b82fe ;  /* 0x652b82feff0e7424 */ /* 0x000fe400078e00ff */
[----:B------:R-:W-:-:S05]  /*0990*/  IMAD.MOV.U32 R15, RZ, RZ, 0x3ff71547 ;  /* 0x3ff71547ff0f7424 */ /* 0x000fca00078e00ff */
[----:B------:R-:W-:-:S08]  /*09a0*/  DADD R12, R10, R16 ;  /* 0x000000000a0c7229 */ /* 0x000fd00000000010 */
[----:B------:R-:W-:Y:S02]  /*09b0*/  DFMA R14, R12, R14, 6.75539944105574400000e+15 ;  /* 0x433800000c0e742b */ /* 0x000fe4000000000e */
[----:B------:R-:W-:Y:S01]  /*09c0*/  FSETP.GEU.AND P0, PT, |R13|, 4.1917929649353027344, PT ;  /* 0x4086232b0d00780b */ /* 0x000fe20003f0e200 */
[----:B------:R-:W-:-:S05]  /*09d0*/  DADD R10, R10, -R12 ;  /* 0x000000000a0a7229 */ /* 0x000fca000000080c */
[----:B------:R-:W-:-:S03]  /*09e0*/  DADD R18, R14, -6.75539944105574400000e+15 ;  /* 0xc33800000e127429 */ /* 0x000fc60000000000 */
[----:B------:R-:W-:-:S05]  /*09f0*/  DADD R16, R16, R10 ;  /* 0x0000000010107229 */ /* 0x000fca000000000a */
[----:B------:R-:W-:Y:S01]  /*0a00*/  DFMA R20, R18, -UR4, R12 ;  /* 0x8000000412147c2b */ /* 0x000fe2000800000c */
[----:B------:R-:W-:Y:S01]  /*0a10*/  UMOV UR4, 0x3b39803f ;  /* 0x3b39803f00047882 */ /* 0x000fe20000000000 */
[----:B------:R-:W-:-:S06]  /*0a20*/  UMOV UR5, 0x3c7abc9e ;  /* 0x3c7abc9e00057882 */ /* 0x000fcc0000000000 */
[----:B------:R-:W-:Y:S01]  /*0a30*/  DFMA R18, R18, -UR4, R20 ;  /* 0x8000000412127c2b */ /* 0x000fe20008000014 */
[----:B------:R-:W-:Y:S01]  /*0a40*/  UMOV UR4, 0x69ce2bdf ;  /* 0x69ce2bdf00047882 */ /* 0x000fe20000000000 */
[----:B------:R-:W-:Y:S01]  /*0a50*/  IMAD.MOV.U32 R20, RZ, RZ, -0x35dec16 ;  /* 0xfca213eaff147424 */ /* 0x000fe200078e00ff */
[----:B------:R-:W-:Y:S01]  /*0a60*/  UMOV UR5, 0x3e5ade15 ;  /* 0x3e5ade1500057882 */ /* 0x000fe20000000000 */
[----:B------:R-:W-:-:S06]  /*0a70*/  IMAD.MOV.U32 R21, RZ, RZ, 0x3e928af3 ;  /* 0x3e928af3ff157424 */ /* 0x000fcc00078e00ff */
[----:B------:R-:W-:Y:S01]  /*0a80*/  DFMA R20, R18, UR4, R20 ;  /* 0x0000000412147c2b */ /* 0x000fe20008000014 */
[----:B------:R-:W-:Y:S01]  /*0a90*/  UMOV UR4, 0x62401315 ;  /* 0x6240131500047882 */ /* 0x000fe20000000000 */
[----:B------:R-:W-:-:S06]  /*0aa0*/  UMOV UR5, 0x3ec71dee ;  /* 0x3ec71dee00057882 */ /* 0x000fcc0000000000 */
[----:B------:R-:W-:Y:S01]  /*0ab0*/  DFMA R20, R18, R20, UR4 ;  /* 0x0000000412147e2b */ /* 0x000fe20008000014 */
        /* <DEDUP_REMOVED lines=20> */
[----:B------:R-:W-:-:S08]  /*0c00*/  DFMA R20, R18, R20, UR4 ;  /* 0x0000000412147e2b */ /* 0x000fd00008000014 */
[----:B------:R-:W-:-:S08]  /*0c10*/  DFMA R20, R18, R20, 1 ;  /* 0x3ff000001214742b */ /* 0x000fd00000000014 */
[----:B------:R-:W-:-:S10]  /*0c20*/  DFMA R18, R18, R20, 1 ;  /* 0x3ff000001212742b */ /* 0x000fd40000000014 */
[----:B------:R-:W-:Y:S01]  /*0c30*/  IMAD R11, R14, 0x100000, R19 ;  /* 0x001000000e0b7824 */ /* 0x000fe200078e0213 */
[----:B------:R-:W-:Y:S01]  /*0c40*/  MOV R10, R18 ;  /* 0x00000012000a7202 */ /* 0x000fe20000000f00 */
[----:B------:R-:W-:Y:S06]  /*0c50*/  @!P0 BRA `(.L_x_5) ;  /* 0x0000000000308947 */ /* 0x000fec0003800000 */
[----:B------:R-:W-:Y:S01]  /*0c60*/  FSETP.GEU.AND P1, PT, |R13|, 4.2275390625, PT ;  /* 0x408748000d00780b */ /* 0x000fe20003f2e200 */
[C---:B------:R-:W-:Y:S02]  /*0c70*/  DADD R10, R12.reuse, +INF ;  /* 0x7ff000000c0a7429 */ /* 0x040fe40000000000 */
[----:B------:R-:W-:-:S08]  /*0c80*/  DSETP.GEU.AND P0, PT, R12, RZ, PT ;  /* 0x000000ff0c00722a */ /* 0x000fd00003f0e000 */
[----:B------:R-:W-:Y:S02]  /*0c90*/  FSEL R10, R10, RZ, P0 ;  /* 0x000000ff0a0a7208 */ /* 0x000fe40000000000 */
[----:B------:R-:W-:Y:S02]  /*0ca0*/  @!P1 LEA.HI R3, R14, R14, RZ, 0x1 ;  /* 0x0000000e0e039211 */ /* 0x000fe400078f08ff */
[----:B------:R-:W-:Y:S02]  /*0cb0*/  FSEL R11, R11, RZ, P0 ;  /* 0x000000ff0b0b7208 */ /* 0x000fe40000000000 */
[----:B------:R-:W-:-:S05]  /*0cc0*/  @!P1 SHF.R.S32.HI R3, RZ, 0x1, R3 ;  /* 0x00000001ff039819 */ /* 0x000fca0000011403 */
[----:B------:R-:W-:Y:S02]  /*0cd0*/  @!P1 IMAD.IADD R12, R14, 0x1, -R3 ;  /* 0x000000010e0c9824 */ /* 0x000fe400078e0a03 */
[----:B------:R-:W-:-:S03]  /*0ce0*/  @!P1 IMAD R19, R3, 0x100000, R19 ;  /* 0x0010000003139824 */ /* 0x000fc600078e0213 */
[----:B------:R-:W-:Y:S01]  /*0cf0*/  @!P1 LEA R13, R12, 0x3ff00000, 0x14 ;  /* 0x3ff000000c0d9811 */ /* 0x000fe200078ea0ff */
[----:B------:R-:W-:-:S06]  /*0d00*/  @!P1 IMAD.MOV.U32 R12, RZ, RZ, RZ ;  /* 0x000000ffff0c9224 */ /* 0x000fcc00078e00ff */
[----:B------:R-:W-:-:S11]  /*0d10*/  @!P1 DMUL R10, R18, R12 ;  /* 0x0000000c120a9228 */ /* 0x000fd60000000000 */
.L_x_5:
[----:B------:R-:W-:Y:S02]  /*0d20*/  DFMA R16, R16, R10, R10 ;  /* 0x0000000a1010722b */ /* 0x000fe4000000000a */
[----:B------:R-:W-:-:S08]  /*0d30*/  DSETP.NEU.AND P0, PT, |R10|, +INF , PT ;  /* 0x7ff000000a00742a */ /* 0x000fd00003f0d200 */
[----:B------:R-:W-:Y:S01]  /*0d40*/  FSEL R3, R10, R16, !P0 ;  /* 0x000000100a037208 */ /* 0x000fe20004000000 */
[----:B------:R-:W-:Y:S01]  /*0d50*/  IMAD.MOV.U32 R10, RZ, RZ, R0 ;  /* 0x000000ffff0a7224 */ /* 0x000fe200078e0000 */
[----:B------:R-:W-:Y:S01]  /*0d60*/  FSEL R16, R11, R17, !P0 ;  /* 0x000000110b107208 */ /* 0x000fe20004000000 */
[----:B------:R-:W-:-:S04]  /*0d70*/  IMAD.MOV.U32 R11, RZ, RZ, 0x0 ;  /* 0x00000000ff0b7424 */ /* 0x000fc800078e00ff */
[----:B------:R-:W-:Y:S05]  /*0d80*/  RET.REL.NODEC R10 `(_Z13variancethingPfif) ;  /* 0xfffffff00a9c7950 */ /* 0x000fea0003c3ffff */
.L_x_6:
[----:B------:R-:W-:-:S00]  /*0d90*/  BRA `(.L_x_6) ;  /* 0xfffffffc00fc7947 */ /* 0x000fc0000383ffff */
[----:B------:R-:W-:-:S00]  /*0da0*/  NOP ;  /* 0x0000000000007918 */ /* 0x000fc00000000000 */
        /* <DEDUP_REMOVED lines=13> */
.L_x_60:


//--------------------- .text._Z8finishUpPfi      --------------------------
	.section	.text._Z8finishUpPfi,"ax",@progbits
	.align	128
        .global         _Z8finishUpPfi
        .type           _Z8finishUpPfi,@function
        .size           _Z8finishUpPfi,(.L_x_62 - _Z8finishUpPfi)
        .other          _Z8finishUpPfi,@"STO_CUDA_ENTRY STV_DEFAULT"
_Z8finishUpPfi:
.text._Z8finishUpPfi:
[----:B------:R-:W-:Y:S08]  /*0000*/  LDC R1, c[0x0][0x37c] ;  /* 0x0000df00ff017b82 */ /* 0x000ff00000000800 */
[----:B------:R-:W0:Y:S02]  /*0010*/  LDC R0, c[0x0][0x388] ;  /* 0x0000e200ff007b82 */ /* 0x000e240000000800 */
[----:B0-----:R-:W-:-:S13]  /*0020*/  ISETP.GE.AND P0, PT, R0, 0x801, PT ;  /* 0x000008010000780c */ /* 0x001fda0003f06270 */
[----:B------:R-:W-:Y:S05]  /*0030*/  @!P0 EXIT ;  /* 0x000000000000894d */ /* 0x000fea0003800000 */
[----:B------:R-:W0:Y:S01]  /*0040*/  LDC.64 R2, c[0x0][0x380] ;  /* 0x0000e000ff027b82 */ /* 0x000e220000000a00 */
[----:B------:R-:W0:Y:S01]  /*0050*/  LDCU.64 UR6, c[0x0][0x358] ;  /* 0x00006b00ff0677ac */ /* 0x000e220008000a00 */
[----:B------:R-:W-:-:S04]  /*0060*/  IADD3 R0, PT, PT, R0, -0x801, RZ ;  /* 0xfffff7ff00007810 */ /* 0x000fc80007ffe0ff */
[C---:B------:R-:W-:Y:S02]  /*0070*/  ISETP.GE.U32.AND P0, PT, R0.reuse, 0x7800, PT ;  /* 0x000078000000780c */ /* 0x040fe40003f06070 */
[----:B------:R-:W-:Y:S01]  /*0080*/  LEA.HI R0, R0, 0x1, RZ, 0x15 ;  /* 0x0000000100007811 */ /* 0x000fe200078fa8ff */
[----:B------:R-:W-:-:S03]  /*0090*/  HFMA2 R8, -RZ, RZ, 0, 0.0001220703125 ;  /* 0x00000800ff087431 */ /* 0x000fc600000001ff */
[----:B------:R-:W-:Y:S01]  /*00a0*/  LOP3.LUT R6, R0, 0xf, RZ, 0xc0, !PT ;  /* 0x0000000f00067812 */ /* 0x000fe200078ec0ff */
[----:B0-----:R0:W5:Y:S06]  /*00b0*/  LDG.E R7, desc[UR6][R2.64] ;  /* 0x0000000602077981 */ /* 0x00116c000c1e1900 */
[----:B------:R-:W-:Y:S05]  /*00c0*/  @!P0 BRA `(.L_x_7) ;  /* 0x0000000000bc8947 */ /* 0x000fea0003800000 */
[----:B------:R-:W1:Y:S01]  /*00d0*/  LDCU.64 UR4, c[0x0][0x380] ;  /* 0x00007000ff0477ac */ /* 0x000e620008000a00 */
[----:B------:R-:W-:Y:S02]  /*00e0*/  LOP3.LUT R12, R0, 0x3ffff0, RZ, 0xc0, !PT ;  /* 0x003ffff0000c7812 */ /* 0x000fe400078ec0ff */
[----:B------:R-:W-:Y:S02]  /*00f0*/  MOV R8, RZ ;  /* 0x000000ff00087202 */ /* 0x000fe40000000f00 */
[----:B------:R-:W-:Y:S01]  /*0100*/  IADD3 R12, PT, PT, -R12, RZ, RZ ;  /* 0x000000ff0c0c7210 */ /* 0x000fe20007ffe1ff */
[----:B-1----:R-:W-:-:S04]  /*0110*/  UIADD3 UR4, UP0, UPT, UR4, 0x10000, URZ ;  /* 0x0001000004047890 */ /* 0x002fc8000ff1e0ff */
[----:B------:R-:W-:Y:S02]  /*0120*/  UIADD3.X UR5, UPT, UPT, URZ, UR5, URZ, UP0, !UPT ;  /* 0x00000005ff057290 */ /* 0x000fe400087fe4ff */
[----:B------:R-:W-:-:S04]  /*0130*/  MOV R4, UR4 ;  /* 0x0000000400047c02 */ /* 0x000fc80008000f00 */
[----:B------:R-:W-:-:S07]  /*0140*/  MOV R5, UR5 ;  /* 0x0000000500057c02 */ /* 0x000fce0008000f00 */
.L_x_8:
[----:B------:R-:W2:Y:S04]  /*0150*/  LDG.E R22, desc[UR6][R4.64+-0xe000] ;  /* 0xff20000604167981 */ /* 0x000ea8000c1e1900 */
[----:B------:R-:W3:Y:S04]  /*0160*/  LDG.E R21, desc[UR6][R4.64+-0xc000] ;  /* 0xff40000604157981 */ /* 0x000ee8000c1e1900 */
[----:B------:R-:W4:Y:S04]  /*0170*/  LDG.E R24, desc[UR6][R4.64+-0xa000] ;  /* 0xff60000604187981 */ /* 0x000f28000c1e1900 */
        /* <DEDUP_REMOVED lines=12> */
[----:B------:R1:W4:Y:S01]  /*0240*/  LDG.E R9, desc[UR6][R4.64+0x10000] ;  /* 0x0100000604097981 */ /* 0x000322000c1e1900 */
[----:B------:R-:W-:-:S02]  /*0250*/  IADD3 R12, PT, PT, R12, 0x10, RZ ;  /* 0x000000100c0c7810 */ /* 0x000fc40007ffe0ff */
[----:B------:R-:W-:Y:S02]  /*0260*/  IADD3 R8, PT, PT, R8, 0x8000, RZ ;  /* 0x0000800008087810 */ /* 0x000fe40007ffe0ff */
[----:B------:R-:W-:Y:S02]  /*0270*/  ISETP.NE.AND P0, PT, R12, RZ, PT ;  /* 0x000000ff0c00720c */ /* 0x000fe40003f05270 */
[----:B-1----:R-:W-:-:S04]  /*0280*/  IADD3 R4, P1, PT, R4, 0x20000, RZ ;  /* 0x0002000004047810 */ /* 0x002fc80007f3e0ff */
[----:B------:R-:W-:Y:S01]  /*0290*/  IADD3.X R5, PT, PT, RZ, R5, RZ, P1, !PT ;  /* 0x00000005ff057210 */ /* 0x000fe20000ffe4ff */
[----:B--2--5:R-:W-:-:S04]  /*02a0*/  FADD R22, R22, R7 ;  /* 0x0000000716167221 */ /* 0x024fc80000000000 */
[----:B---3--:R-:W-:-:S04]  /*02b0*/  FADD R21, R22, R21 ;  /* 0x0000001516157221 */ /* 0x008fc80000000000 */
[----:B----4-:R-:W-:-:S04]  /*02c0*/  FADD R21, R21, R24 ;  /* 0x0000001815157221 */ /* 0x010fc80000000000 */
[----:B------:R-:W-:-:S04]  /*02d0*/  FADD R21, R21, R26 ;  /* 0x0000001a15157221 */ /* 0x000fc80000000000 */
        /* <DEDUP_REMOVED lines=11> */
[----:B------:R-:W-:Y:S01]  /*0390*/  FADD R7, R10, R9 ;  /* 0x000000090a077221 */ /* 0x000fe20000000000 */
[----:B------:R-:W-:Y:S06]  /*03a0*/  @P0 BRA `(.L_x_8) ;  /* 0xfffffffc00680947 */ /* 0x000fec000383ffff */
[----:B------:R-:W-:-:S07]  /*03b0*/  IADD3 R8, PT, PT, R8, 0x800, RZ ;  /* 0x0000080008087810 */ /* 0x000fce0007ffe0ff */
.L_x_7:
[----:B------:R-:W-:-:S13]  /*03c0*/  ISETP.NE.AND P0, PT, R6, RZ, PT ;  /* 0x000000ff0600720c */ /* 0x000fda0003f05270 */
[----:B------:R-:W-:Y:S05]  /*03d0*/  @!P0 BRA `(.L_x_9) ;  /* 0x0000000000d08947 */ /* 0x000fea0003800000 */
[----:B------:R-:W-:Y:S02]  /*03e0*/  ISETP.GE.U32.AND P0, PT, R6, 0x8, PT ;  /* 0x000000080600780c */ /* 0x000fe40003f06070 */
[----:B------:R-:W-:-:S04]  /*03f0*/  LOP3.LUT R10, R0, 0x7, RZ, 0xc0, !PT ;  /* 0x00000007000a7812 */ /* 0x000fc800078ec0ff */
[----:B------:R-:W-:-:S07]  /*0400*/  ISETP.NE.AND P1, PT, R10, RZ, PT ;  /* 0x000000ff0a00720c */ /* 0x000fce0003f25270 */
[----:B------:R-:W-:Y:S06]  /*0410*/  @!P0 BRA `(.L_x_10) ;  /* 0x00000000004c8947 */ /* 0x000fec0003800000 */
[----:B------:R-:W1:Y:S02]  /*0420*/  LDC.64 R4, c[0x0][0x380] ;  /* 0x0000e000ff047b82 */ /* 0x000e640000000a00 */
[----:B-1----:R-:W-:-:S05]  /*0430*/  IMAD.WIDE.U32 R4, R8, 0x4, R4 ;  /* 0x0000000408047825 */ /* 0x002fca00078e0004 */
[----:B------:R-:W2:Y:S04]  /*0440*/  LDG.E R6, desc[UR6][R4.64] ;  /* 0x0000000604067981 */ /* 0x000ea8000c1e1900 */
[----:B------:R-:W3:Y:S04]  /*0450*/  LDG.E R9, desc[UR6][R4.64+0x2000] ;  /* 0x0020000604097981 */ /* 0x000ee8000c1e1900 */
[----:B------:R-:W4:Y:S04]  /*0460*/  LDG.E R11, desc[UR6][R4.64+0x4000] ;  /* 0x00400006040b7981 */ /* 0x000f28000c1e1900 */
[----:B------:R-:W4:Y:S04]  /*0470*/  LDG.E R13, desc[UR6][R4.64+0x6000] ;  /* 0x00600006040d7981 */ /* 0x000f28000c1e1900 */
[----:B------:R-:W4:Y:S04]  /*0480*/  LDG.E R15, desc[UR6][R4.64+0x8000] ;  /* 0x00800006040f7981 */ /* 0x000f28000c1e1900 */
[----:B------:R-:W4:Y:S04]  /*0490*/  LDG.E R17, desc[UR6][R4.64+0xa000] ;  /* 0x00a0000604117981 */ /* 0x000f28000c1e1900 */
[----:B------:R-:W4:Y:S04]  /*04a0*/  LDG.E R19, desc[UR6][R4.64+0xc000] ;  /* 0x00c0000604137981 */ /* 0x000f28000c1e1900 */
[----:B------:R-:W4:Y:S01]  /*04b0*/  LDG.E R21, desc[UR6][R4.64+0xe000] ;  /* 0x00e0000604157981 */ /* 0x000f22000c1e1900 */
[----:B------:R-:W-:Y:S01]  /*04c0*/  IADD3 R8, PT, PT, R8, 0x4000, RZ ;  /* 0x0000400008087810 */ /* 0x000fe20007ffe0ff */
[----:B--2--5:R-:W-:-:S04]  /*04d0*/  FADD R6, R7, R6 ;  /* 0x0000000607067221 */ /* 0x024fc80000000000 */
[----:B---3--:R-:W-:-:S04]  /*04e0*/  FADD R6, R6, R9 ;  /* 0x0000000906067221 */ /* 0x008fc80000000000 */
[----:B----4-:R-:W-:-:S04]  /*04f0*/  FADD R6, R6, R11 ;  /* 0x0000000b06067221 */ /* 0x010fc80000000000 */
[----:B------:R-:W-:-:S04]  /*0500*/  FADD R6, R6, R13 ;  /* 0x0000000d06067221 */ /* 0x000fc80000000000 */
[----:B------:R-:W-:-:S04]  /*0510*/  FADD R6, R6, R15 ;  /* 0x0000000f06067221 */ /* 0x000fc80000000000 */
[----:B------:R-:W-:-:S04]  /*0520*/  FADD R6, R6, R17 ;  /* 0x0000001106067221 */ /* 0x000fc80000000000 */
[----:B------:R-:W-:-:S04]  /*0530*/  FADD R6, R6, R19 ;  /* 0x0000001306067221 */ /* 0x000fc80000000000 */
[----:B------:R-:W-:-:S07]  /*0540*/  FADD R7, R6, R21 ;  /* 0x0000001506077221 */ /* 0x000fce0000000000 */
.L_x_10:
        /* <DEDUP_REMOVED lines=10> */
[----:B------:R-:W4:Y:S01]  /*05f0*/  LDG.E R13, desc[UR6][R4.64+0x6000] ;  /* 0x00600006040d7981 */ /* 0x000f22000c1e1900 */
[----:B------:R-:W-:Y:S01]  /*0600*/  IADD3 R8, PT, PT, R8, 0x2000, RZ ;  /* 0x0000200008087810 */ /* 0x000fe20007ffe0ff */
[----:B--2--5:R-:W-:-:S04]  /*0610*/  FADD R6, R7, R6 ;  /* 0x0000000607067221 */ /* 0x024fc80000000000 */
[----:B---3--:R-:W-:-:S04]  /*0620*/  FADD R6, R6, R9 ;  /* 0x0000000906067221 */ /* 0x008fc80000000000 */
[----:B----4-:R-:W-:-:S04]  /*0630*/  FADD R6, R6, R11 ;  /* 0x0000000b06067221 */ /* 0x010fc80000000000 */
[----:B------:R-:W-:-:S07]  /*0640*/  FADD R7, R6, R13 ;  /* 0x0000000d06077221 */ /* 0x000fce0000000000 */
.L_x_11:
[----:B------:R-:W-:Y:S05]  /*0650*/  @!P1 BRA `(.L_x_9) ;  /* 0x0000000000309947 */ /* 0x000fea0003800000 */
[----:B------:R-:W1:Y:S01]  /*0660*/  LDC.64 R4, c[0x0][0x380] ;  /* 0x0000e000ff047b82 */ /* 0x000e620000000a00 */
[----:B------:R-:W-:Y:S01]  /*0670*/  IADD3 R0, PT, PT, -R0, RZ, RZ ;  /* 0x000000ff00007210 */ /* 0x000fe20007ffe1ff */
[----:B-1----:R-:W-:-:S07]  /*0680*/  IMAD.WIDE.U32 R8, R8, 0x4, R4 ;  /* 0x0000000408087825 */ /* 0x002fce00078e0004 */
.L_x_12:
[----:B------:R-:W-:Y:S02]  /*0690*/  MOV R4, R8 ;  /* 0x0000000800047202 */ /* 0x000fe40000000f00 */
[----:B------:R-:W-:-:S05]  /*06a0*/  MOV R5, R9 ;  /* 0x0000000900057202 */ /* 0x000fca0000000f00 */
[----:B------:R-:W2:Y:S01]  /*06b0*/  LDG.E R4, desc[UR6][R4.64] ;  /* 0x0000000604047981 */ /* 0x000ea2000c1e1900 */
[----:B------:R-:W-:Y:S02]  /*06c0*/  IADD3 R0, PT, PT, R0, 0x1, RZ ;  /* 0x0000000100007810 */ /* 0x000fe40007ffe0ff */
[----:B------:R-:W-:Y:S02]  /*06d0*/  IADD3 R8, P1, PT, R8, 0x2000, RZ ;  /* 0x0000200008087810 */ /* 0x000fe40007f3e0ff */
[----:B------:R-:W-:Y:S02]  /*06e0*/  ISETP.NE.AND P0, PT, R0, RZ, PT ;  /* 0x000000ff0000720c */ /* 0x000fe40003f05270 */
[----:B------:R-:W-:Y:S01]  /*06f0*/  IADD3.X R9, PT, PT, RZ, R9, RZ, P1, !PT ;  /* 0x00000009ff097210 */ /* 0x000fe20000ffe4ff */
[----:B--2--5:R-:W-:-:S10]  /*0700*/  FADD R7, R4, R7 ;  /* 0x0000000704077221 */ /* 0x024fd40000000000 */
[----:B------:R-:W-:Y:S05]  /*0710*/  @P0 BRA `(.L_x_12) ;  /* 0xfffffffc00dc0947 */ /* 0x000fea000383ffff */
.L_x_9:
[----:B-----5:R-:W-:Y:S01]  /*0720*/  STG.E desc[UR6][R2.64], R7 ;  /* 0x0000000702007986 */ /* 0x020fe2000c101906 */
[----:B------:R-:W-:Y:S05]  /*0730*/  EXIT ;  /* 0x000000000000794d */ /* 0x000fea0003800000 */
.L_x_13:
        /* <DEDUP_REMOVED lines=12> */
.L_x_62:


//--------------------- .text._Z8sumagainPfi      --------------------------
	.section	.text._Z8sumagainPfi,"ax",@progbits
	.align	128
        .global         _Z8sumagainPfi
        .type           _Z8sumagainPfi,@function
        .size           _Z8sumagainPfi,(.L_x_63 - _Z8sumagainPfi)
        .other          _Z8sumagainPfi,@"STO_CUDA_ENTRY STV_DEFAULT"
_Z8sumagainPfi:
.text._Z8sumagainPfi:
[----:B------:R-:W-:Y:S01]  /*0000*/  LDC R1, c[0x0][0x37c] ;  /* 0x0000df00ff017b82 */ /* 0x000fe20000000800 */
[----:B------:R-:W0:Y:S01]  /*0010*/  S2R R0, SR_CTAID.X ;  /* 0x0000000000007919 */ /* 0x000e220000002500 */
[----:B------:R-:W0:Y:S01]  /*0020*/  LDCU UR4, c[0x0][0x360] ;  /* 0x00006c00ff0477ac */ /* 0x000e220008000800 */
[----:B------:R-:W-:Y:S01]  /*0030*/  BSSY.RECONVERGENT B0, `(.L_x_14) ;  /* 0x0000018000007945 */ /* 0x000fe20003800200 */
[----:B------:R-:W1:Y:S01]  /*0040*/  S2R R3, SR_TID.X ;  /* 0x0000000000037919 */ /* 0x000e620000002100 */
[----:B------:R-:W2:Y:S01]  /*0050*/  LDCU UR6, c[0x0][0x388] ;  /* 0x00007100ff0677ac */ /* 0x000ea20008000800 */
[----:B0-----:R-:W-:Y:S01]  /*0060*/  IMAD R0, R0, UR4, RZ ;  /* 0x0000000400007c24 */ /* 0x001fe2000f8e02ff */
[----:B------:R-:W0:Y:S03]  /*0070*/  LDCU.64 UR4, c[0x0][0x358] ;  /* 0x00006b00ff0477ac */ /* 0x000e260008000a00 */
[----:B-1----:R-:W-:Y:S01]  /*0080*/  IMAD.IADD R2, R0, 0x1, R3 ;  /* 0x0000000100027824 */ /* 0x002fe200078e0203 */
[----:B------:R-:W-:-:S02]  /*0090*/  ISETP.GT.U32.AND P1, PT, R3, 0x1ff, PT ;  /* 0x000001ff0300780c */ /* 0x000fc40003f24070 */
[C---:B------:R-:W-:Y:S01]  /*00a0*/  ISETP.GT.U32.AND P0, PT, R3.reuse, 0xff, PT ;  /* 0x000000ff0300780c */ /* 0x040fe20003f04070 */
[----:B------:R-:W-:Y:S01]  /*00b0*/  IMAD.SHL.U32 R7, R2, 0x2, RZ ;  /* 0x0000000202077824 */ /* 0x000fe200078e00ff */
[C---:B------:R-:W-:Y:S02]  /*00c0*/  ISETP.GT.U32.AND P2, PT, R3.reuse, 0x3f, PT ;  /* 0x0000003f0300780c */ /* 0x040fe40003f44070 */
[----:B------:R-:W-:Y:S02]  /*00d0*/  ISETP.GT.U32.AND P3, PT, R3, 0x1f, PT ;  /* 0x0000001f0300780c */ /* 0x000fe40003f64070 */
[----:B------:R-:W-:Y:S02]  /*00e0*/  VIADDMNMX R2, R7, 0x1, R7, !PT ;  /* 0x0000000107027846 */ /* 0x000fe40007800107 */
[----:B------:R-:W-:Y:S02]  /*00f0*/  ISETP.GT.U32.AND P4, PT, R3, 0xf, PT ;  /* 0x0000000f0300780c */ /* 0x000fe40003f84070 */
[----:B--2---:R-:W-:-:S02]  /*0100*/  ISETP.GE.AND P6, PT, R2, UR6, PT ;  /* 0x0000000602007c0c */ /* 0x004fc4000bfc6270 */
[----:B------:R-:W-:Y:S02]  /*0110*/  P2R R2, PR, RZ, 0x2 ;  /* 0x00000002ff027803 */ /* 0x000fe40000000000 */
[C---:B------:R-:W-:Y:S02]  /*0120*/  ISETP.GT.U32.AND P1, PT, R3.reuse, 0x7f, PT ;  /* 0x0000007f0300780c */ /* 0x040fe40003f24070 */
[----:B------:R-:W-:-:S07]  /*0130*/  ISETP.GT.U32.AND P5, PT, R3, 0x7, PT ;  /* 0x000000070300780c */ /* 0x000fce0003fa4070 */
[----:B0-----:R-:W-:Y:S06]  /*0140*/  @P6 BRA `(.L_x_15) ;  /* 0x0000000000186947 */ /* 0x001fec0003800000 */
[----:B------:R-:W0:Y:S02]  /*0150*/  LDC.64 R4, c[0x0][0x380] ;  /* 0x0000e000ff047b82 */ /* 0x000e240000000a00 */
[----:B0-----:R-:W-:-:S05]  /*0160*/  IMAD.WIDE R4, R7, 0x4, R4 ;  /* 0x0000000407047825 */ /* 0x001fca00078e0204 */
[----:B------:R-:W2:Y:S04]  /*0170*/  LDG.E R2, desc[UR4][R4.64+0x4] ;  /* 0x0000040404027981 */ /* 0x000ea8000c1e1900 */
[----:B------:R-:W2:Y:S02]  /*0180*/  LDG.E R7, desc[UR4][R4.64] ;  /* 0x0000000404077981 */ /* 0x000ea4000c1e1900 */
[----:B--2---:R-:W-:-:S05]  /*0190*/  FADD R7, R2, R7 ;  /* 0x0000000702077221 */ /* 0x004fca0000000000 */
[----:B------:R0:W-:Y:S02]  /*01a0*/  STG.E desc[UR4][R4.64], R7 ;  /* 0x0000000704007986 */ /* 0x0001e4000c101904 */
.L_x_15:
[----:B------:R-:W-:Y:S05]  /*01b0*/  BSYNC.RECONVERGENT B0 ;  /* 0x0000000000007941 */ /* 0x000fea0003800200 */
.L_x_14:
[----:B------:R-:W-:Y:S01]  /*01c0*/  BAR.SYNC.DEFER_BLOCKING 0x0 ;  /* 0x0000000000007b1d */ /* 0x000fe20000010000 */
[----:B------:R-:W-:-:S05]  /*01d0*/  ISETP.GT.U32.AND P6, PT, R3, 0x1ff, PT ;  /* 0x000001ff0300780c */ /* 0x000fca0003fc4070 */
[----:B------:R-:W-:Y:S08]  /*01e0*/  BSSY.RECONVERGENT B0, `(.L_x_16) ;  /* 0x000000d000007945 */ /* 0x000ff00003800200 */
[----:B------:R-:W-:Y:S05]  /*01f0*/  @P6 BRA `(.L_x_17) ;  /* 0x00000000002c6947 */ /* 0x000fea0003800000 */
[----:B0-----:R-:W-:-:S05]  /*0200*/  IMAD R7, R3, 0x2, R0 ;  /* 0x0000000203077824 */ /* 0x001fca00078e0200 */
[----:B------:R-:W-:-:S04]  /*0210*/  SHF.L.U32 R7, R7, 0x1, RZ ;  /* 0x0000000107077819 */ /* 0x000fc800000006ff */
[----:B------:R-:W-:-:S04]  /*0220*/  VIADDMNMX R2, R7, 0x2, R7, !PT ;  /* 0x0000000207027846 */ /* 0x000fc80007800107 */
[----:B------:R-:W-:-:S13]  /*0230*/  ISETP.GE.AND P6, PT, R2, UR6, PT ;  /* 0x0000000602007c0c */ /* 0x000fda000bfc6270 */
[----:B------:R-:W-:Y:S05]  /*0240*/  @P6 BRA `(.L_x_17) ;  /* 0x0000000000186947 */ /* 0x000fea0003800000 */
[----:B------:R-:W0:Y:S02]  /*0250*/  LDC.64 R4, c[0x0][0x380] ;  /* 0x0000e000ff047b82 */ /* 0x000e240000000a00 */
[----:B0-----:R-:W-:-:S05]  /*0260*/  IMAD.WIDE R4, R7, 0x4, R4 ;  /* 0x0000000407047825 */ /* 0x001fca00078e0204 */
[----:B------:R-:W2:Y:S04]  /*0270*/  LDG.E R2, desc[UR4][R4.64+0x8] ;  /* 0x0000080404027981 */ /* 0x000ea8000c1e1900 */
[----:B------:R-:W2:Y:S02]  /*0280*/  LDG.E R7, desc[UR4][R4.64] ;  /* 0x0000000404077981 */ /* 0x000ea4000c1e1900 */
[----:B--2---:R-:W-:-:S05]  /*0290*/  FADD R7, R2, R7 ;  /* 0x0000000702077221 */ /* 0x004fca0000000000 */
[----:B------:R1:W-:Y:S02]  /*02a0*/  STG.E desc[UR4][R4.64], R7 ;  /* 0x0000000704007986 */ /* 0x0003e4000c101904 */
.L_x_17:
[----:B------:R-:W-:Y:S05]  /*02b0*/  BSYNC.RECONVERGENT B0 ;  /* 0x0000000000007941 */ /* 0x000fea0003800200 */
.L_x_16:
[----:B------:R-:W-:Y:S01]  /*02c0*/  BAR.SYNC.DEFER_BLOCKING 0x0 ;  /* 0x0000000000007b1d */ /* 0x000fe20000010000 */
[----:B------:R-:W-:-:S05]  /*02d0*/  ISETP.GT.U32.AND P6, PT, R3, 0x3, PT ;  /* 0x000000030300780c */ /* 0x000fca0003fc4070 */
[----:B------:R-:W-:Y:S04]  /*02e0*/  BSSY.RECONVERGENT B0, `(.L_x_18) ;  /* 0x000000d000007945 */ /* 0x000fe80003800200 */
[----:B------:R-:W-:Y:S05]  /*02f0*/  @P0 BRA `(.L_x_19) ;  /* 0x00000000002c0947 */ /* 0x000fea0003800000 */
[----:B01----:R-:W-:-:S04]  /*0300*/  IMAD R7, R3, 0x4, R0 ;  /* 0x0000000403077824 */ /* 0x003fc800078e0200 */
[----:B------:R-:W-:-:S05]  /*0310*/  IMAD.SHL.U32 R7, R7, 0x2, RZ ;  /* 0x0000000207077824 */ /* 0x000fca00078e00ff */
        /* <DEDUP_REMOVED lines=9> */
.L_x_19:
[----:B------:R-:W-:Y:S05]  /*03b0*/  BSYNC.RECONVERGENT B0 ;  /* 0x0000000000007941 */ /* 0x000fea0003800200 */
.L_x_18:
[----:B------:R-:W-:Y:S01]  /*03c0*/  BAR.SYNC.DEFER_BLOCKING 0x0 ;  /* 0x0000000000007b1d */ /* 0x000fe20000010000 */
[----:B------:R-:W-:-:S05]  /*03d0*/  ISETP.GT.U32.AND P0, PT, R3, 0x1, PT ;  /* 0x000000010300780c */ /* 0x000fca0003f04070 */
[----:B------:R-:W-:Y:S04]  /*03e0*/  BSSY.RECONVERGENT B0, `(.L_x_20) ;  /* 0x000000d000007945 */ /* 0x000fe80003800200 */
[----:B------:R-:W-:Y:S05]  /*03f0*/  @P1 BRA `(.L_x_21) ;  /* 0x00000000002c1947 */ /* 0x000fea0003800000 */
[----:B012---:R-:W-:-:S05]  /*0400*/  IMAD R7, R3, 0x8, R0 ;  /* 0x0000000803077824 */ /* 0x007fca00078e0200 */
        /* <DEDUP_REMOVED lines=10> */
.L_x_21:
[----:B------:R-:W-:Y:S05]  /*04b0*/  BSYNC.RECONVERGENT B0 ;  /* 0x0000000000007941 */ /* 0x000fea0003800200 */
.L_x_20:
[----:B------:R-:W-:Y:S01]  /*04c0*/  BAR.SYNC.DEFER_BLOCKING 0x0 ;  /* 0x0000000000007b1d */ /* 0x000fe20000010000 */
[----:B------:R-:W-:-:S05]  /*04d0*/  ISETP.NE.AND P1, PT, R3, RZ, PT ;  /* 0x000000ff0300720c */ /* 0x000fca0003f25270 */
[----:B------:R-:W-:Y:S04]  /*04e0*/  BSSY.RECONVERGENT B0, `(.L_x_22) ;  /* 0x000000d000007945 */ /* 0x000fe80003800200 */
[----:B------:R-:W-:Y:S05]  /*04f0*/  @P2 BRA `(.L_x_23) ;  /* 0x00000000002c2947 */ /* 0x000fea0003800000 */
[----:B0123--:R-:W-:-:S04]  /*0500*/  IMAD R7, R3, 0x10, R0 ;  /* 0x0000001003077824 */ /* 0x00ffc800078e0200 */
        /* <DEDUP_REMOVED lines=10> */
.L_x_23:
[----:B------:R-:W-:Y:S05]  /*05b0*/  BSYNC.RECONVERGENT B0 ;  /* 0x0000000000007941 */ /* 0x000fea0003800200 */
.L_x_22:
[----:B------:R-:W-:Y:S06]  /*05c0*/  BAR.SYNC.DEFER_BLOCKING 0x0 ;  /* 0x0000000000007b1d */ /* 0x000fec0000010000 */
[----:B------:R-:W-:Y:S04]  /*05d0*/  BSSY.RECONVERGENT B0, `(.L_x_24) ;  /* 0x000000d000007945 */ /* 0x000fe80003800200 */
[----:B------:R-:W-:Y:S05]  /*05e0*/  @P3 BRA `(.L_x_25) ;  /* 0x00000000002c3947 */ /* 0x000fea0003800000 */
[----:B01234-:R-:W-:-:S05]  /*05f0*/  LEA R7, R3, R0, 0x5 ;  /* 0x0000000003077211 */ /* 0x01ffca00078e28ff */
        /* <DEDUP_REMOVED lines=10> */
.L_x_25:
[----:B------:R-:W-:Y:S05]  /*06a0*/  BSYNC.RECONVERGENT B0 ;  /* 0x0000000000007941 */ /* 0x000fea0003800200 */
.L_x_24:
[----:B------:R-:W-:Y:S06]  /*06b0*/  BAR.SYNC.DEFER_BLOCKING 0x0 ;  /* 0x0000000000007b1d */ /* 0x000fec0000010000 */
[----:B------:R-:W-:Y:S04]  /*06c0*/  BSSY.RECONVERGENT B0, `(.L_x_26) ;  /* 0x000000d000007945 */ /* 0x000fe80003800200 */
[----:B------:R-:W-:Y:S05]  /*06d0*/  @P4 BRA `(.L_x_27) ;  /* 0x00000000002c4947 */ /* 0x000fea0003800000 */
[----:B01234-:R-:W-:-:S05]  /*06e0*/  IMAD R7, R3, 0x40, R0 ;  /* 0x0000004003077824 */ /* 0x01ffca00078e0200 */
        /* <DEDUP_REMOVED lines=10> */
.L_x_27:
[----:B------:R-:W-:Y:S05]  /*0790*/  BSYNC.RECONVERGENT B0 ;  /* 0x0000000000007941 */ /* 0x000fea0003800200 */
.L_x_26:
[----:B------:R-:W-:Y:S06]  /*07a0*/  BAR.SYNC.DEFER_BLOCKING 0x0 ;  /* 0x0000000000007b1d */ /* 0x000fec0000010000 */
[----:B------:R-:W-:Y:S04]  /*07b0*/  BSSY.RECONVERGENT B0, `(.L_x_28) ;  /* 0x000000d000007945 */ /* 0x000fe80003800200 */
[----:B------:R-:W-:Y:S05]  /*07c0*/  @P5 BRA `(.L_x_29) ;  /* 0x00000000002c5947 */ /* 0x000fea0003800000 */
[----:B01234-:R-:W-:-:S04]  /*07d0*/  IMAD R7, R3, 0x80, R0 ;  /* 0x0000008003077824 */ /* 0x01ffc800078e0200 */
        /* <DEDUP_REMOVED lines=10> */
.L_x_29:
[----:B------:R-:W-:Y:S05]  /*0880*/  BSYNC.RECONVERGENT B0 ;  /* 0x0000000000007941 */ /* 0x000fea0003800200 */
.L_x_28:
        /* <DEDUP_REMOVED lines=14> */
.L_x_31:
[----:B------:R-:W-:Y:S05]  /*0970*/  BSYNC.RECONVERGENT B0 ;  /* 0x0000000000007941 */ /* 0x000fea0003800200 */
.L_x_30:
        /* <DEDUP_REMOVED lines=14> */
.L_x_33:
[----:B------:R-:W-:Y:S05]  /*0a60*/  BSYNC.RECONVERGENT B0 ;  /* 0x0000000000007941 */ /* 0x000fea0003800200 */
.L_x_32:
[----:B------:R-:W-:Y:S06]  /*0a70*/  BAR.SYNC.DEFER_BLOCKING 0x0 ;  /* 0x0000000000007b1d */ /* 0x000fec0000010000 */
[----:B------:R-:W-:Y:S04]  /*0a80*/  BSSY.RECONVERGENT B0, `(.L_x_34) ;  /* 0x000000c000007945 */ /* 0x000fe80003800200 */
[----:B------:R-:W-:Y:S05]  /*0a90*/  @P1 BRA `(.L_x_35) ;  /* 0x0000000000281947 */ /* 0x000fea0003800000 */
[----:B01234-:R-:W-:-:S05]  /*0aa0*/  IMAD.SHL.U32 R5, R0, 0x2, RZ ;  /* 0x0000000200057824 */ /* 0x01ffca00078e00ff */
        /* <DEDUP_REMOVED lines=9> */
.L_x_35:
[----:B------:R-:W-:Y:S05]  /*0b40*/  BSYNC.RECONVERGENT B0 ;  /* 0x0000000000007941 */ /* 0x000fea0003800200 */
.L_x_34:
[----:B------:R-:W-:Y:S06]  /*0b50*/  BAR.SYNC.DEFER_BLOCKING 0x0 ;  /* 0x0000000000007b1d */ /* 0x000fec0000010000 */
[----:B------:R-:W-:Y:S05]  /*0b60*/  EXIT ;  /* 0x000000000000794d */ /* 0x000fea0003800000 */
.L_x_36:
        /* <DEDUP_REMOVED lines=9> */
.L_x_63:


//--------------------- .text._Z3sumPfi           --------------------------
	.section	.text._Z3sumPfi,"ax",@progbits
	.align	128
        .global         _Z3sumPfi
        .type           _Z3sumPfi,@function
        .size           _Z3sumPfi,(.L_x_64 - _Z3sumPfi)
        .other          _Z3sumPfi,@"STO_CUDA_ENTRY STV_DEFAULT"
_Z3sumPfi:
.text._Z3sumPfi:
        /* <DEDUP_REMOVED lines=27> */
.L_x_38:
[----:B------:R-:W-:Y:S05]  /*01b0*/  BSYNC.RECONVERGENT B0 ;  /* 0x0000000000007941 */ /* 0x000fea0003800200 */
.L_x_37:
        /* <DEDUP_REMOVED lines=15> */
.L_x_40:
[----:B------:R-:W-:Y:S05]  /*02b0*/  BSYNC.RECONVERGENT B0 ;  /* 0x0000000000007941 */ /* 0x000fea0003800200 */
.L_x_39:
        /* <DEDUP_REMOVED lines=15> */
.L_x_42:
[----:B------:R-:W-:Y:S05]  /*03b0*/  BSYNC.RECONVERGENT B0 ;  /* 0x0000000000007941 */ /* 0x000fea0003800200 */
.L_x_41:
        /* <DEDUP_REMOVED lines=15> */
.L_x_44:
[----:B------:R-:W-:Y:S05]  /*04b0*/  BSYNC.RECONVERGENT B0 ;  /* 0x0000000000007941 */ /* 0x000fea0003800200 */
.L_x_43:
        /* <DEDUP_REMOVED lines=15> */
.L_x_46:
[----:B------:R-:W-:Y:S05]  /*05b0*/  BSYNC.RECONVERGENT B0 ;  /* 0x0000000000007941 */ /* 0x000fea0003800200 */
.L_x_45:
        /* <DEDUP_REMOVED lines=14> */
.L_x_48:
[----:B------:R-:W-:Y:S05]  /*06a0*/  BSYNC.RECONVERGENT B0 ;  /* 0x0000000000007941 */ /* 0x000fea0003800200 */
.L_x_47:
        /* <DEDUP_REMOVED lines=14> */
.L_x_50:
[----:B------:R-:W-:Y:S05]  /*0790*/  BSYNC.RECONVERGENT B0 ;  /* 0x0000000000007941 */ /* 0x000fea0003800200 */
.L_x_49:
        /* <DEDUP_REMOVED lines=14> */
.L_x_52:
[----:B------:R-:W-:Y:S05]  /*0880*/  BSYNC.RECONVERGENT B0 ;  /* 0x0000000000007941 */ /* 0x000fea0003800200 */
.L_x_51:
        /* <DEDUP_REMOVED lines=14> */
.L_x_54:
[----:B------:R-:W-:Y:S05]  /*0970*/  BSYNC.RECONVERGENT B0 ;  /* 0x0000000000007941 */ /* 0x000fea0003800200 */
.L_x_53:
        /* <DEDUP_REMOVED lines=14> */
.L_x_56:
[----:B------:R-:W-:Y:S05]  /*0a60*/  BSYNC.RECONVERGENT B0 ;  /* 0x0000000000007941 */ /* 0x000fea0003800200 */
.L_x_55:
        /* <DEDUP_REMOVED lines=13> */
.L_x_58:
[----:B------:R-:W-:Y:S05]  /*0b40*/  BSYNC.RECONVERGENT B0 ;  /* 0x0000000000007941 */ /* 0x000fea0003800200 */
.L_x_57:
[----:B------:R-:W-:Y:S06]  /*0b50*/  BAR.SYNC.DEFER_BLOCKING 0x0 ;  /* 0x0000000000007b1d */ /* 0x000fec0000010000 */
[----:B------:R-:W-:Y:S05]  /*0b60*/  EXIT ;  /* 0x000000000000794d */ /* 0x000fea0003800000 */
.L_x_59:
        /* <DEDUP_REMOVED lines=9> */
.L_x_64:


//--------------------- .nv.shared.reserved.0     --------------------------
	.section	.nv.shared.reserved.0,"aw",@nobits
	.weak		__nv_reservedSMEM_offset_0_alias
	.size		__nv_reservedSMEM_offset_0_alias, 0, 64
	.other		__nv_reservedSMEM_offset_0_alias,@"STO_CUDA_RESERVED_SHARED STV_DEFAULT"
__nv_reservedSMEM_offset_0_alias:
	.zero		0
	.zero		64


//--------------------- .nv.constant0._Z13variancethingPfif --------------------------
	.section	.nv.constant0._Z13variancethingPfif,"a",@progbits
	.sectionflags	@""
	.align	4
.nv.constant0._Z13variancethingPfif:
	.zero		912


//--------------------- .nv.constant0._Z8finishUpPfi --------------------------
	.section	.nv.constant0._Z8finishUpPfi,"a",@progbits
	.sectionflags	@""
	.align	4
.nv.constant0._Z8finishUpPfi:
	.zero		908


//--------------------- .nv.constant0._Z8sumagainPfi --------------------------
	.section	.nv.constant0._Z8sumagainPfi,"a",@progbits
	.sectionflags	@""
	.align	4
.nv.constant0._Z8sumagainPfi:
	.zero		908


//--------------------- .nv.constant0._Z3sumPfi   --------------------------
	.section	.nv.constant0._Z3sumPfi,"a",@progbits
	.sectionflags	@""
	.align	4
.nv.constant0._Z3sumPfi:
	.zero		908


//--------------------- SYMBOLS --------------------------

	.type		.nv.reservedSmem.offset0,@object
	.size		.nv.reservedSmem.offset0,0x4
